	.target	sm_100a

	.elftype	@"ET_EXEC"


//--------------------- .note.nv.tkinfo           --------------------------
	.section	.note.nv.tkinfo,"",@"SHT_NOTE"
	.sectionflags	@"SHF_NOTE_NV_TKINFO"
	.tkinfo
        /*0018*/ 	.word	0x00000002
        /*0030*/ 	.string	""
        /*0030*/ 	.string	"ptxas"
        /*0030*/ 	.string	"Cuda compilation tools, release 13.0, V13.0.88"
        /*0030*/ 	.string	"Build cuda_13.0.r13.0/compiler.36424714_0"
        /*0030*/ 	.string	"-arch sm_100a -m 64 "



//--------------------- .note.nv.cuinfo           --------------------------
	.section	.note.nv.cuinfo,"",@"SHT_NOTE"
	.sectionflags	@"SHF_NOTE_NV_CUINFO"
        /*0018*/ 	.short	0x0002
        /*001a*/ 	.short	0x0064
        /*001c*/ 	.short	0x0082
	.zero		2


//--------------------- .nv.info                  --------------------------
	.section	.nv.info,"",@"SHT_CUDA_INFO"
	.align	4


	//----- nvinfo : EIATTR_REGCOUNT
	.align		4
        /*0000*/ 	.byte	0x04, 0x2f
        /*0002*/ 	.short	(.L_19 - .L_18)
	.align		4
.L_18:
        /*0004*/ 	.word	index@(_ZN7cutlass13device_kernelINS_4gemm6kernel13GemmUniversalIN4cute5tupleIJiiiiEEENS1_10collective13CollectiveMmaINS1_35MainloopSm100TmaUmmaWarpSpecializedILi2ELi2ELi4ENS5_IJNS4_1CILi2EEENSA_ILi1EEESC_EEEEENS5_IJNSA_ILi64EEENSA_ILi256EEENSA_ILi128EEEEEENS_10bfloat16_tENS5_IJlSC_lEEESJ_SK_NS4_8TiledMMAINS4_8MMA_AtomIJNS4_20SM100_MMA_F16BF16_SSISJ_SJ_fLi64ELi256ELNS4_4UMMA5MajorE0ELSP_0ELNSO_7ScaleInE0ELSQ_0EEEEEENS4_6LayoutINS5_IJSC_SC_SC_EEENS5_IJNSA_ILi0EEESV_SV_EEEEENS5_IJNS4_10UnderscoreESY_SY_EEEEENS4_13SM90_TMA_LOADENS4_14ComposedLayoutINS4_7SwizzleILi3ELi4ELi3EEENS4_18smem_ptr_flag_bitsILi16EEENST_INS5_IJNSA_ILi8EEESF_EEENS5_IJSF_SC_EEEEEEEvNS4_8identityENS4_23SM90_TMA_LOAD_MULTICASTES1B_vS1C_EENS_8epilogue10collective18CollectiveEpilogueINS1F_23Sm100TmaWarpSpecializedILi4ELi2ELi32ELb1ELb0EEEJSI_NS5_IJNST_ISF_SC_EES1K_EEESJ_SK_SJ_SK_NS1F_6fusion15FusionCallbacksIS1J_NS1M_17LinearCombinationISJ_fSJ_fLNS_15FloatRoundStyleE2EEESI_S1L_JEEENS4_5SM1004TMEM4LOAD26SM100_TMEM_LOAD_16dp256b8xES11_S1B_NS4_17SM75_U32x4_LDSM_NENS4_14SM90_TMA_STOREES1B_NS4_17SM90_U32x4_STSM_NENS4_39AutoVectorizingCopyWithAssumedAlignmentILi128EEEEEEvvEEEEvNT_6ParamsE)
        /*0008*/ 	.word	0x0000007a


	//----- nvinfo : EIATTR_FRAME_SIZE
	.align		4
.L_19:
        /*000c*/ 	.byte	0x04, 0x11
        /*000e*/ 	.short	(.L_21 - .L_20)
	.align		4
.L_20:
        /*0010*/ 	.word	index@($__internal_2_$__cuda_sm10x_tcgen05_guardrail_trap_unallocated_columns_being_dealloced)
        /*0014*/ 	.word	0x00000000


	//----- nvinfo : EIATTR_FRAME_SIZE
	.align		4
.L_21:
        /*0018*/ 	.byte	0x04, 0x11
        /*001a*/ 	.short	(.L_23 - .L_22)
	.align		4
.L_22:
        /*001c*/ 	.word	index@($__internal_1_$__cuda_sm10x_tcgen05_guardrail_trap_phase_invalid_during_alloc)
        /*0020*/ 	.word	0x00000000


	//----- nvinfo : EIATTR_FRAME_SIZE
	.align		4
.L_23:
        /*0024*/ 	.byte	0x04, 0x11
        /*0026*/ 	.short	(.L_25 - .L_24)
	.align		4
.L_24:
        /*0028*/ 	.word	index@($__internal_0_$__cuda_sm10x_tcgen05_guardrail_trap_col_being_dealloced_not_returned_by_alloc)
        /*002c*/ 	.word	0x00000000


	//----- nvinfo : EIATTR_FRAME_SIZE
	.align		4
.L_25:
        /*0030*/ 	.byte	0x04, 0x11
        /*0032*/ 	.short	(.L_27 - .L_26)
	.align		4
.L_26:
        /*0034*/ 	.word	index@(_ZN7cutlass13device_kernelINS_4gemm6kernel13GemmUniversalIN4cute5tupleIJiiiiEEENS1_10collective13CollectiveMmaINS1_35MainloopSm100TmaUmmaWarpSpecializedILi2ELi2ELi4ENS5_IJNS4_1CILi2EEENSA_ILi1EEESC_EEEEENS5_IJNSA_ILi64EEENSA_ILi256EEENSA_ILi128EEEEEENS_10bfloat16_tENS5_IJlSC_lEEESJ_SK_NS4_8TiledMMAINS4_8MMA_AtomIJNS4_20SM100_MMA_F16BF16_SSISJ_SJ_fLi64ELi256ELNS4_4UMMA5MajorE0ELSP_0ELNSO_7ScaleInE0ELSQ_0EEEEEENS4_6LayoutINS5_IJSC_SC_SC_EEENS5_IJNSA_ILi0EEESV_SV_EEEEENS5_IJNS4_10UnderscoreESY_SY_EEEEENS4_13SM90_TMA_LOADENS4_14ComposedLayoutINS4_7SwizzleILi3ELi4ELi3EEENS4_18smem_ptr_flag_bitsILi16EEENST_INS5_IJNSA_ILi8EEESF_EEENS5_IJSF_SC_EEEEEEEvNS4_8identityENS4_23SM90_TMA_LOAD_MULTICASTES1B_vS1C_EENS_8epilogue10collective18CollectiveEpilogueINS1F_23Sm100TmaWarpSpecializedILi4ELi2ELi32ELb1ELb0EEEJSI_NS5_IJNST_ISF_SC_EES1K_EEESJ_SK_SJ_SK_NS1F_6fusion15FusionCallbacksIS1J_NS1M_17LinearCombinationISJ_fSJ_fLNS_15FloatRoundStyleE2EEESI_S1L_JEEENS4_5SM1004TMEM4LOAD26SM100_TMEM_LOAD_16dp256b8xES11_S1B_NS4_17SM75_U32x4_LDSM_NENS4_14SM90_TMA_STOREES1B_NS4_17SM90_U32x4_STSM_NENS4_39AutoVectorizingCopyWithAssumedAlignmentILi128EEEEEEvvEEEEvNT_6ParamsE)
        /*0038*/ 	.word	0x00000000


	//----- nvinfo : EIATTR_MIN_STACK_SIZE
	.align		4
.L_27:
        /*003c*/ 	.byte	0x04, 0x12
        /*003e*/ 	.short	(.L_29 - .L_28)
	.align		4
.L_28:
        /*0040*/ 	.word	index@(_ZN7cutlass13device_kernelINS_4gemm6kernel13GemmUniversalIN4cute5tupleIJiiiiEEENS1_10collective13CollectiveMmaINS1_35MainloopSm100TmaUmmaWarpSpecializedILi2ELi2ELi4ENS5_IJNS4_1CILi2EEENSA_ILi1EEESC_EEEEENS5_IJNSA_ILi64EEENSA_ILi256EEENSA_ILi128EEEEEENS_10bfloat16_tENS5_IJlSC_lEEESJ_SK_NS4_8TiledMMAINS4_8MMA_AtomIJNS4_20SM100_MMA_F16BF16_SSISJ_SJ_fLi64ELi256ELNS4_4UMMA5MajorE0ELSP_0ELNSO_7ScaleInE0ELSQ_0EEEEEENS4_6LayoutINS5_IJSC_SC_SC_EEENS5_IJNSA_ILi0EEESV_SV_EEEEENS5_IJNS4_10UnderscoreESY_SY_EEEEENS4_13SM90_TMA_LOADENS4_14ComposedLayoutINS4_7SwizzleILi3ELi4ELi3EEENS4_18smem_ptr_flag_bitsILi16EEENST_INS5_IJNSA_ILi8EEESF_EEENS5_IJSF_SC_EEEEEEEvNS4_8identityENS4_23SM90_TMA_LOAD_MULTICASTES1B_vS1C_EENS_8epilogue10collective18CollectiveEpilogueINS1F_23Sm100TmaWarpSpecializedILi4ELi2ELi32ELb1ELb0EEEJSI_NS5_IJNST_ISF_SC_EES1K_EEESJ_SK_SJ_SK_NS1F_6fusion15FusionCallbacksIS1J_NS1M_17LinearCombinationISJ_fSJ_fLNS_15FloatRoundStyleE2EEESI_S1L_JEEENS4_5SM1004TMEM4LOAD26SM100_TMEM_LOAD_16dp256b8xES11_S1B_NS4_17SM75_U32x4_LDSM_NENS4_14SM90_TMA_STOREES1B_NS4_17SM90_U32x4_STSM_NENS4_39AutoVectorizingCopyWithAssumedAlignmentILi128EEEEEEvvEEEEvNT_6ParamsE)
        /*0044*/ 	.word	0x00000000
.L_29:


//--------------------- .nv.compat                --------------------------
	.section	.nv.compat,"",@"SHT_CUDA_COMPAT_INFO"
	.align	4
        /*0000*/ 	.byte	0x02, 0x09, 0x01, 0x00, 0x02, 0x02, 0x02, 0x00, 0x02, 0x05, 0x05, 0x00, 0x03, 0x07, 0x01, 0x01
        /*0010*/ 	.byte	0x02, 0x03, 0x01, 0x00, 0x02, 0x06, 0x01, 0x00, 0x04, 0x0b, 0x08, 0x00, 0x09, 0x00, 0x00, 0x00
        /*0020*/ 	.byte	0x00, 0x00, 0x00, 0x00


//--------------------- .nv.info._ZN7cutlass13device_kernelINS_4gemm6kernel13GemmUniversalIN4cute5tupleIJiiiiEEENS1_10collective13CollectiveMmaINS1_35MainloopSm100TmaUmmaWarpSpecializedILi2ELi2ELi4ENS5_IJNS4_1CILi2EEENSA_ILi1EEESC_EEEEENS5_IJNSA_ILi64EEENSA_ILi256EEENSA_ILi128EEEEEENS_10bfloat16_tENS5_IJlSC_lEEESJ_SK_NS4_8TiledMMAINS4_8MMA_AtomIJNS4_20SM100_MMA_F16BF16_SSISJ_SJ_fLi64ELi256ELNS4_4UMMA5MajorE0ELSP_0ELNSO_7ScaleInE0ELSQ_0EEEEEENS4_6LayoutINS5_IJSC_SC_SC_EEENS5_IJNSA_ILi0EEESV_SV_EEEEENS5_IJNS4_10UnderscoreESY_SY_EEEEENS4_13SM90_TMA_LOADENS4_14ComposedLayoutINS4_7SwizzleILi3ELi4ELi3EEENS4_18smem_ptr_flag_bitsILi16EEENST_INS5_IJNSA_ILi8EEESF_EEENS5_IJSF_SC_EEEEEEEvNS4_8identityENS4_23SM90_TMA_LOAD_MULTICASTES1B_vS1C_EENS_8epilogue10collective18CollectiveEpilogueINS1F_23Sm100TmaWarpSpecializedILi4ELi2ELi32ELb1ELb0EEEJSI_NS5_IJNST_ISF_SC_EES1K_EEESJ_SK_SJ_SK_NS1F_6fusion15FusionCallbacksIS1J_NS1M_17LinearCombinationISJ_fSJ_fLNS_15FloatRoundStyleE2EEESI_S1L_JEEENS4_5SM1004TMEM4LOAD26SM100_TMEM_LOAD_16dp256b8xES11_S1B_NS4_17SM75_U32x4_LDSM_NENS4_14SM90_TMA_STOREES1B_NS4_17SM90_U32x4_STSM_NENS4_39AutoVectorizingCopyWithAssumedAlignmentILi128EEEEEEvvEEEEvNT_6ParamsE --------------------------
	.section	.nv.info._ZN7cutlass13device_kernelINS_4gemm6kernel13GemmUniversalIN4cute5tupleIJiiiiEEENS1_10collective13CollectiveMmaINS1_35MainloopSm100TmaUmmaWarpSpecializedILi2ELi2ELi4ENS5_IJNS4_1CILi2EEENSA_ILi1EEESC_EEEEENS5_IJNSA_ILi64EEENSA_ILi256EEENSA_ILi128EEEEEENS_10bfloat16_tENS5_IJlSC_lEEESJ_SK_NS4_8TiledMMAINS4_8MMA_AtomIJNS4_20SM100_MMA_F16BF16_SSISJ_SJ_fLi64ELi256ELNS4_4UMMA5MajorE0ELSP_0ELNSO_7ScaleInE0ELSQ_0EEEEEENS4_6LayoutINS5_IJSC_SC_SC_EEENS5_IJNSA_ILi0EEESV_SV_EEEEENS5_IJNS4_10UnderscoreESY_SY_EEEEENS4_13SM90_TMA_LOADENS4_14ComposedLayoutINS4_7SwizzleILi3ELi4ELi3EEENS4_18smem_ptr_flag_bitsILi16EEENST_INS5_IJNSA_ILi8EEESF_EEENS5_IJSF_SC_EEEEEEEvNS4_8identityENS4_23SM90_TMA_LOAD_MULTICASTES1B_vS1C_EENS_8epilogue10collective18CollectiveEpilogueINS1F_23Sm100TmaWarpSpecializedILi4ELi2ELi32ELb1ELb0EEEJSI_NS5_IJNST_ISF_SC_EES1K_EEESJ_SK_SJ_SK_NS1F_6fusion15FusionCallbacksIS1J_NS1M_17LinearCombinationISJ_fSJ_fLNS_15FloatRoundStyleE2EEESI_S1L_JEEENS4_5SM1004TMEM4LOAD26SM100_TMEM_LOAD_16dp256b8xES11_S1B_NS4_17SM75_U32x4_LDSM_NENS4_14SM90_TMA_STOREES1B_NS4_17SM90_U32x4_STSM_NENS4_39AutoVectorizingCopyWithAssumedAlignmentILi128EEEEEEvvEEEEvNT_6ParamsE,"",@"SHT_CUDA_INFO"
	.sectionflags	@""
	.align	4


	//----- nvinfo : EIATTR_CUDA_API_VERSION
	.align		4
        /*0000*/ 	.byte	0x04, 0x37
        /*0002*/ 	.short	(.L_31 - .L_30)
.L_30:
        /*0004*/ 	.word	0x00000082


	//----- nvinfo : EIATTR_KPARAM_INFO
	.align		4
.L_31:
        /*0008*/ 	.byte	0x04, 0x17
        /*000a*/ 	.short	(.L_33 - .L_32)
.L_32:
        /*000c*/ 	.word	0x00000000
        /*0010*/ 	.short	0x0000
        /*0012*/ 	.short	0x0000
        /*0014*/ 	.byte	0x00, 0xf0, 0x01, 0x20


	//----- nvinfo : EIATTR_AT_ENTRY_FRAGMENTS
	.align		4
.L_33:
        /*0018*/ 	.byte	0x04, 0x4f
        /*001a*/ 	.short	(.L_35 - .L_34)


	//   ....[0]....
.L_34:
        /*001c*/ 	.word	0x00000006


	//----- nvinfo : EIATTR_RESERVED_SMEM_USED
	.align		4
.L_35:
        /*0020*/ 	.byte	0x01, 0x41
	.zero		2


	//----- nvinfo : EIATTR_SPARSE_MMA_MASK
	.align		4
        /*0024*/ 	.byte	0x03, 0x50
        /*0026*/ 	.short	0x0000


	//----- nvinfo : EIATTR_TCGEN05_1CTA_USED
	.align		4
        /*0028*/ 	.byte	0x01, 0x51
	.zero		2


	//----- nvinfo : EIATTR_MAXREG_COUNT
	.align		4
        /*002c*/ 	.byte	0x03, 0x1b
        /*002e*/ 	.short	0x00ff


	//----- nvinfo : EIATTR_NUM_BARRIERS
	.align		4
        /*0030*/ 	.byte	0x02, 0x4c
        /*0032*/ 	.byte	0x07
	.zero		1


	//----- nvinfo : EIATTR_EXTERNS
	.align		4
        /*0034*/ 	.byte	0x04, 0x0f
        /*0036*/ 	.short	(.L_37 - .L_36)


	//   ....[0]....
	.align		4
.L_36:
        /*0038*/ 	.word	index@(__assertfail)


	//----- nvinfo : EIATTR_MERCURY_ISA_VERSION
	.align		4
.L_37:
        /*003c*/ 	.byte	0x03, 0x5f
        /*003e*/ 	.short	0x0101


	//----- nvinfo : EIATTR_INT_WARP_WIDE_INSTR_OFFSETS
	.align		4
        /*0040*/ 	.byte	0x04, 0x31
        /*0042*/ 	.short	(.L_39 - .L_38)


	//   ....[0]....
.L_38:
        /*0044*/ 	.word	0x00003e70


	//   ....[1]....
        /*0048*/ 	.word	0x00003e90


	//   ....[2]....
        /*004c*/ 	.word	0x00003ec0


	//   ....[3]....
        /*0050*/ 	.word	0x00004a90


	//   ....[4]....
        /*0054*/ 	.word	0x00004af0


	//   ....[5]....
        /*0058*/ 	.word	0x00004be0


	//   ....[6]....
        /*005c*/ 	.word	0x00004c60


	//   ....[7]....
        /*0060*/ 	.word	0x00004d60


	//   ....[8]....
        /*0064*/ 	.word	0x00004df0


	//   ....[9]....
        /*0068*/ 	.word	0x00004ef0


	//   ....[10]....
        /*006c*/ 	.word	0x00004fa0


	//----- nvinfo : EIATTR_COOP_GROUP_MASK_REGIDS
	.align		4
.L_39:
        /*0070*/ 	.byte	0x04, 0x29
        /*0072*/ 	.short	(.L_41 - .L_40)


	//   ....[0]....
.L_40:
        /*0074*/ 	.word	0xffffffff


	//   ....[1]....
        /*0078*/ 	.word	0xffffffff


	//   ....[2]....
        /*007c*/ 	.word	0xffffffff


	//   ....[3]....
        /*0080*/ 	.word	0xffffffff


	//   ....[4]....
        /*0084*/ 	.word	0xffffffff


	//   ....[5]....
        /*0088*/ 	.word	0xffffffff


	//   ....[6]....
        /*008c*/ 	.word	0xffffffff


	//   ....[7]....
        /*0090*/ 	.word	0xffffffff


	//   ....[8]....
        /*0094*/ 	.word	0xffffffff


	//   ....[9]....
        /*0098*/ 	.word	0xffffffff


	//   ....[10]....
        /*009c*/ 	.word	0xffffffff


	//   ....[11]....
        /*00a0*/ 	.word	0xffffffff


	//   ....[12]....
        /*00a4*/ 	.word	0xffffffff


	//   ....[13]....
        /*00a8*/ 	.word	0xffffffff


	//----- nvinfo : EIATTR_COOP_GROUP_INSTR_OFFSETS
	.align		4
.L_41:
        /*00ac*/ 	.byte	0x04, 0x28
        /*00ae*/ 	.short	(.L_43 - .L_42)


	//   ....[0]....
.L_42:
        /*00b0*/ 	.word	0x00000080


	//   ....[1]....
        /*00b4*/ 	.word	0x000004f0


	//   ....[2]....
        /*00b8*/ 	.word	0x00000650


	//   ....[3]....
        /*00bc*/ 	.word	0x000007f0


	//   ....[4]....
        /*00c0*/ 	.word	0x000008f0


	//   ....[5]....
        /*00c4*/ 	.word	0x00000a60


	//   ....[6]....
        /*00c8*/ 	.word	0x00000c00


	//   ....[7]....
        /*00cc*/ 	.word	0x00000db0


	//   ....[8]....
        /*00d0*/ 	.word	0x00002110


	//   ....[9]....
        /*00d4*/ 	.word	0x00002ea0


	//   ....[10]....
        /*00d8*/ 	.word	0x000030b0


	//   ....[11]....
        /*00dc*/ 	.word	0x000030e0


	//   ....[12]....
        /*00e0*/ 	.word	0x00003d50


	//   ....[13]....
        /*00e4*/ 	.word	0x00003f80


	//----- nvinfo : EIATTR_VRC_CTA_INIT_COUNT
	.align		4
.L_43:
        /*00e8*/ 	.byte	0x02, 0x4a
        /*00ea*/ 	.byte	0x80
	.zero		1


	//----- nvinfo : EIATTR_SYSCALL_OFFSETS
	.align		4
        /*00ec*/ 	.byte	0x04, 0x46
        /*00ee*/ 	.short	(.L_45 - .L_44)


	//   ....[0]....
.L_44:
        /*00f0*/ 	.word	0x00005c30


	//   ....[1]....
        /*00f4*/ 	.word	0x00005d20


	//   ....[2]....
        /*00f8*/ 	.word	0x000065c0


	//   ....[3]....
        /*00fc*/ 	.word	0x00007280


	//   ....[4]....
        /*0100*/ 	.word	0x00007ef0


	//   ....[5]....
        /*0104*/ 	.word	0x00008b60


	//----- nvinfo : EIATTR_MBARRIER_INSTR_OFFSETS
	.align		4
.L_45:
        /*0108*/ 	.byte	0x04, 0x39
        /*010a*/ 	.short	(.L_47 - .L_46)


	//   ....[0]....
.L_46:
        /*010c*/ 	.word	0x00000600
        /*0110*/ 	.word	0x000000ff
        /*0114*/ 	.word	0x00000000
        /*0118*/ 	.short	0x0100
        /*011a*/ 	.byte	0x04
	.zero		1


	//   ....[1]....
        /*011c*/ 	.word	0x00000610
        /*0120*/ 	.word	0x000000ff
        /*0124*/ 	.word	0x00000010
        /*0128*/ 	.short	0x0100
        /*012a*/ 	.byte	0x04
	.zero		1


	//   ....[2]....
        /*012c*/ 	.word	0x00000620
        /*0130*/ 	.word	0x000000ff
        /*0134*/ 	.word	0x00000008
        /*0138*/ 	.short	0x0100
        /*013a*/ 	.byte	0x04
	.zero		1


	//   ....[3]....
        /*013c*/ 	.word	0x00000630
        /*0140*/ 	.word	0x000000ff
        /*0144*/ 	.word	0x00000018
        /*0148*/ 	.short	0x0100
        /*014a*/ 	.byte	0x04
	.zero		1


	//   ....[4]....
        /*014c*/ 	.word	0x00000760
        /*0150*/ 	.word	0x000000ff
        /*0154*/ 	.word	0x00000020
        /*0158*/ 	.short	0x0100
        /*015a*/ 	.byte	0x04
	.zero		1


	//   ....[5]....
        /*015c*/ 	.word	0x00000770
        /*0160*/ 	.word	0x000000ff
        /*0164*/ 	.word	0x00000040
        /*0168*/ 	.short	0x0100
        /*016a*/ 	.byte	0x04
	.zero		1


	//   ....[6]....
        /*016c*/ 	.word	0x00000780
        /*0170*/ 	.word	0x000000ff
        /*0174*/ 	.word	0x00000028
        /*0178*/ 	.short	0x0100
        /*017a*/ 	.byte	0x04
	.zero		1


	//   ....[7]....
        /*017c*/ 	.word	0x00000790
        /*0180*/ 	.word	0x000000ff
        /*0184*/ 	.word	0x00000048
        /*0188*/ 	.short	0x0100
        /*018a*/ 	.byte	0x04
	.zero		1


	//   ....[8]....
        /*018c*/ 	.word	0x000007a0
        /*0190*/ 	.word	0x000000ff
        /*0194*/ 	.word	0x00000030
        /*0198*/ 	.short	0x0100
        /*019a*/ 	.byte	0x04
	.zero		1


	//   ....[9]....
        /*019c*/ 	.word	0x000007b0
        /*01a0*/ 	.word	0x000000ff
        /*01a4*/ 	.word	0x00000050
        /*01a8*/ 	.short	0x0100
        /*01aa*/ 	.byte	0x04
	.zero		1


	//   ....[10]....
        /*01ac*/ 	.word	0x000007c0
        /*01b0*/ 	.word	0x000000ff
        /*01b4*/ 	.word	0x00000038
        /*01b8*/ 	.short	0x0100
        /*01ba*/ 	.byte	0x04
	.zero		1


	//   ....[11]....
        /*01bc*/ 	.word	0x000007d0
        /*01c0*/ 	.word	0x000000ff
        /*01c4*/ 	.word	0x00000058
        /*01c8*/ 	.short	0x0100
        /*01ca*/ 	.byte	0x04
	.zero		1


	//   ....[12]....
        /*01cc*/ 	.word	0x000008c0
        /*01d0*/ 	.word	0x000000ff
        /*01d4*/ 	.word	0x00000060
        /*01d8*/ 	.short	0x0100
        /*01da*/ 	.byte	0x06
	.zero		1


	//   ....[13]....
        /*01dc*/ 	.word	0x000008d0
        /*01e0*/ 	.word	0x000000ff
        /*01e4*/ 	.word	0x00000068
        /*01e8*/ 	.short	0x0100
        /*01ea*/ 	.byte	0x06
	.zero		1


	//   ....[14]....
        /*01ec*/ 	.word	0x00000a10
        /*01f0*/ 	.word	0x000000ff
        /*01f4*/ 	.word	0x00000070
        /*01f8*/ 	.short	0x0100
        /*01fa*/ 	.byte	0x06
	.zero		1


	//   ....[15]....
        /*01fc*/ 	.word	0x00000a20
        /*0200*/ 	.word	0x000000ff
        /*0204*/ 	.word	0x00000080
        /*0208*/ 	.short	0x0100
        /*020a*/ 	.byte	0x06
	.zero		1


	//   ....[16]....
        /*020c*/ 	.word	0x00000a30
        /*0210*/ 	.word	0x000000ff
        /*0214*/ 	.word	0x00000078
        /*0218*/ 	.short	0x0100
        /*021a*/ 	.byte	0x06
	.zero		1


	//   ....[17]....
        /*021c*/ 	.word	0x00000a40
        /*0220*/ 	.word	0x000000ff
        /*0224*/ 	.word	0x00000088
        /*0228*/ 	.short	0x0100
        /*022a*/ 	.byte	0x06
	.zero		1


	//   ....[18]....
        /*022c*/ 	.word	0x00000b70
        /*0230*/ 	.word	0x000000ff
        /*0234*/ 	.word	0x00000090
        /*0238*/ 	.short	0x0100
        /*023a*/ 	.byte	0x04
	.zero		1


	//   ....[19]....
        /*023c*/ 	.word	0x00000b80
        /*0240*/ 	.word	0x000000ff
        /*0244*/ 	.word	0x000000b0
        /*0248*/ 	.short	0x0100
        /*024a*/ 	.byte	0x04
	.zero		1


	//   ....[20]....
        /*024c*/ 	.word	0x00000b90
        /*0250*/ 	.word	0x000000ff
        /*0254*/ 	.word	0x00000098
        /*0258*/ 	.short	0x0100
        /*025a*/ 	.byte	0x04
	.zero		1


	//   ....[21]....
        /*025c*/ 	.word	0x00000ba0
        /*0260*/ 	.word	0x000000ff
        /*0264*/ 	.word	0x000000b8
        /*0268*/ 	.short	0x0100
        /*026a*/ 	.byte	0x04
	.zero		1


	//   ....[22]....
        /*026c*/ 	.word	0x00000bb0
        /*0270*/ 	.word	0x000000ff
        /*0274*/ 	.word	0x000000a0
        /*0278*/ 	.short	0x0100
        /*027a*/ 	.byte	0x04
	.zero		1


	//   ....[23]....
        /*027c*/ 	.word	0x00000bc0
        /*0280*/ 	.word	0x000000ff
        /*0284*/ 	.word	0x000000c0
        /*0288*/ 	.short	0x0100
        /*028a*/ 	.byte	0x04
	.zero		1


	//   ....[24]....
        /*028c*/ 	.word	0x00000bd0
        /*0290*/ 	.word	0x000000ff
        /*0294*/ 	.word	0x000000a8
        /*0298*/ 	.short	0x0100
        /*029a*/ 	.byte	0x04
	.zero		1


	//   ....[25]....
        /*029c*/ 	.word	0x00000be0
        /*02a0*/ 	.word	0x000000ff
        /*02a4*/ 	.word	0x000000c8
        /*02a8*/ 	.short	0x0100
        /*02aa*/ 	.byte	0x04
	.zero		1


	//   ....[26]....
        /*02ac*/ 	.word	0x00000cd0
        /*02b0*/ 	.word	0x000000ff
        /*02b4*/ 	.word	0x000000d0
        /*02b8*/ 	.short	0x0100
        /*02ba*/ 	.byte	0x04
	.zero		1


	//   ....[27]....
        /*02bc*/ 	.word	0x00000ce0
        /*02c0*/ 	.word	0x000000ff
        /*02c4*/ 	.word	0x000000e0
        /*02c8*/ 	.short	0x0100
        /*02ca*/ 	.byte	0x04
	.zero		1


	//   ....[28]....
        /*02cc*/ 	.word	0x00000cf0
        /*02d0*/ 	.word	0x000000ff
        /*02d4*/ 	.word	0x000000d8
        /*02d8*/ 	.short	0x0100
        /*02da*/ 	.byte	0x04
	.zero		1


	//   ....[29]....
        /*02dc*/ 	.word	0x00000d00
        /*02e0*/ 	.word	0x000000ff
        /*02e4*/ 	.word	0x000000e8
        /*02e8*/ 	.short	0x0100
        /*02ea*/ 	.byte	0x04
	.zero		1


	//   ....[30]....
        /*02ec*/ 	.word	0x00001810
        /*02f0*/ 	.word	0x00000003
        /*02f4*/ 	.word	0x000000e0
        /*02f8*/ 	.short	0x010a
        /*02fa*/ 	.byte	0xff
	.zero		1


	//   ....[31]....
        /*02fc*/ 	.word	0x00001840
        /*0300*/ 	.word	0x00000003
        /*0304*/ 	.word	0x000000d0
        /*0308*/ 	.short	0x0101
        /*030a*/ 	.byte	0xff
	.zero		1


	//   ....[32]....
        /*030c*/ 	.word	0x00001910
        /*0310*/ 	.word	0x000000ff
        /*0314*/ 	.word	0x00000010
        /*0318*/ 	.short	0x010a
        /*031a*/ 	.byte	0x04
	.zero		1


	//   ....[33]....
        /*031c*/ 	.word	0x00001990
        /*0320*/ 	.word	0x000000ff
        /*0324*/ 	.word	0x00000010
        /*0328*/ 	.short	0x010a
        /*032a*/ 	.byte	0x21
	.zero		1


	//   ....[34]....
        /*032c*/ 	.word	0x00001b20
        /*0330*/ 	.word	0x000000ff
        /*0334*/ 	.word	0x00000010
        /*0338*/ 	.short	0x010a
        /*033a*/ 	.byte	0x05
	.zero		1


	//   ....[35]....
        /*033c*/ 	.word	0x00001d10
        /*0340*/ 	.word	0x000000ff
        /*0344*/ 	.word	0x00000068
        /*0348*/ 	.short	0x0101
        /*034a*/ 	.byte	0x0d
	.zero		1


	//   ....[36]....
        /*034c*/ 	.word	0x00001d30
        /*0350*/ 	.word	0x000000ff
        /*0354*/ 	.word	0x00000010
        /*0358*/ 	.short	0x010a
        /*035a*/ 	.byte	0x04
	.zero		1


	//   ....[37]....
        /*035c*/ 	.word	0x00001db0
        /*0360*/ 	.word	0x000000ff
        /*0364*/ 	.word	0x00000010
        /*0368*/ 	.short	0x010a
        /*036a*/ 	.byte	0x21
	.zero		1


	//   ....[38]....
        /*036c*/ 	.word	0x00001f40
        /*0370*/ 	.word	0x000000ff
        /*0374*/ 	.word	0x00000010
        /*0378*/ 	.short	0x010a
        /*037a*/ 	.byte	0x05
	.zero		1


	//   ....[39]....
        /*037c*/ 	.word	0x00002140
        /*0380*/ 	.word	0x00000003
        /*0384*/ 	.word	0x00000070
        /*0388*/ 	.short	0x010a
        /*038a*/ 	.byte	0xff
	.zero		1


	//   ....[40]....
        /*038c*/ 	.word	0x00002290
        /*0390*/ 	.word	0x00000000
        /*0394*/ 	.word	0x00000000
        /*0398*/ 	.short	0x0101
        /*039a*/ 	.byte	0xff
	.zero		1


	//   ....[41]....
        /*039c*/ 	.word	0x00002840
        /*03a0*/ 	.word	0x000000ff
        /*03a4*/ 	.word	0x00000000
        /*03a8*/ 	.short	0x010a
        /*03aa*/ 	.byte	0x04
	.zero		1


	//   ....[42]....
        /*03ac*/ 	.word	0x000028e0
        /*03b0*/ 	.word	0x00000000
        /*03b4*/ 	.word	0x00000000
        /*03b8*/ 	.short	0x010a
        /*03ba*/ 	.byte	0xff
	.zero		1


	//   ....[43]....
        /*03bc*/ 	.word	0x00002a00
        /*03c0*/ 	.word	0x00000002
        /*03c4*/ 	.word	0x000000d0
        /*03c8*/ 	.short	0x010a
        /*03ca*/ 	.byte	0xff
	.zero		1


	//   ....[44]....
        /*03cc*/ 	.word	0x00002a60
        /*03d0*/ 	.word	0x00000004
        /*03d4*/ 	.word	0x00000000
        /*03d8*/ 	.short	0x0101
        /*03da*/ 	.byte	0xff
	.zero		1


	//   ....[45]....
        /*03dc*/ 	.word	0x00002a80
        /*03e0*/ 	.word	0x000000ff
        /*03e4*/ 	.word	0x00000080
        /*03e8*/ 	.short	0x010a
        /*03ea*/ 	.byte	0x04
	.zero		1


	//   ....[46]....
        /*03ec*/ 	.word	0x00002ba0
        /*03f0*/ 	.word	0x00000002
        /*03f4*/ 	.word	0x00000070
        /*03f8*/ 	.short	0x010a
        /*03fa*/ 	.byte	0xff
	.zero		1


	//   ....[47]....
        /*03fc*/ 	.word	0x00002cb0
        /*0400*/ 	.word	0x00000002
        /*0404*/ 	.word	0x00000000
        /*0408*/ 	.short	0x0101
        /*040a*/ 	.byte	0xff
	.zero		1


	//   ....[48]....
        /*040c*/ 	.word	0x00002d40
        /*0410*/ 	.word	0x000000ff
        /*0414*/ 	.word	0x00000080
        /*0418*/ 	.short	0x0106
        /*041a*/ 	.byte	0x04
	.zero		1


	//   ....[49]....
        /*041c*/ 	.word	0x00002d60
        /*0420*/ 	.word	0x000000ff
        /*0424*/ 	.word	0x00000080
        /*0428*/ 	.short	0x010a
        /*042a*/ 	.byte	0x04
	.zero		1


	//   ....[50]....
        /*042c*/ 	.word	0x00002df0
        /*0430*/ 	.word	0x000000ff
        /*0434*/ 	.word	0x00000080
        /*0438*/ 	.short	0x0106
        /*043a*/ 	.byte	0x07
	.zero		1


	//   ....[51]....
        /*043c*/ 	.word	0x00002e30
        /*0440*/ 	.word	0x00000000
        /*0444*/ 	.word	0x00000080
        /*0448*/ 	.short	0x010a
        /*044a*/ 	.byte	0xff
	.zero		1


	//   ....[52]....
        /*044c*/ 	.word	0x00003400
        /*0450*/ 	.word	0x00000000
        /*0454*/ 	.word	0x00000070
        /*0458*/ 	.short	0x010a
        /*045a*/ 	.byte	0xff
	.zero		1


	//   ....[53]....
        /*045c*/ 	.word	0x00003500
        /*0460*/ 	.word	0x00000003
        /*0464*/ 	.word	0x00000000
        /*0468*/ 	.short	0x0101
        /*046a*/ 	.byte	0xff
	.zero		1


	//   ....[54]....
        /*046c*/ 	.word	0x00003510
        /*0470*/ 	.word	0x000000ff
        /*0474*/ 	.word	0x00000000
        /*0478*/ 	.short	0x010a
        /*047a*/ 	.byte	0x04
	.zero		1


	//   ....[55]....
        /*047c*/ 	.word	0x00003590
        /*0480*/ 	.word	0x000000ff
        /*0484*/ 	.word	0x000000b0
        /*0488*/ 	.short	0x010a
        /*048a*/ 	.byte	0x2e
	.zero		1


	//   ....[56]....
        /*048c*/ 	.word	0x00003670
        /*0490*/ 	.word	0x000000ff
        /*0494*/ 	.word	0x00000000
        /*0498*/ 	.short	0x010a
        /*049a*/ 	.byte	0x07
	.zero		1


	//   ....[57]....
        /*049c*/ 	.word	0x000037b0
        /*04a0*/ 	.word	0x000000ff
        /*04a4*/ 	.word	0x00000000
        /*04a8*/ 	.short	0x010a
        /*04aa*/ 	.byte	0x04
	.zero		1


	//   ....[58]....
        /*04ac*/ 	.word	0x00003b80
        /*04b0*/ 	.word	0x000000ff
        /*04b4*/ 	.word	0x00000000
        /*04b8*/ 	.short	0x010a
        /*04ba*/ 	.byte	0x04
	.zero		1


	//   ....[59]....
        /*04bc*/ 	.word	0x00003c10
        /*04c0*/ 	.word	0x000000ff
        /*04c4*/ 	.word	0x00000000
        /*04c8*/ 	.short	0x010a
        /*04ca*/ 	.byte	0x05
	.zero		1


	//   ....[60]....
        /*04cc*/ 	.word	0x00003ca0
        /*04d0*/ 	.word	0x000000ff
        /*04d4*/ 	.word	0x00000000
        /*04d8*/ 	.short	0x010a
        /*04da*/ 	.byte	0x05
	.zero		1


	//   ....[61]....
        /*04dc*/ 	.word	0x00003d30
        /*04e0*/ 	.word	0x000000ff
        /*04e4*/ 	.word	0x00000000
        /*04e8*/ 	.short	0x010a
        /*04ea*/ 	.byte	0x04
	.zero		1


	//   ....[62]....
        /*04ec*/ 	.word	0x00004250
        /*04f0*/ 	.word	0x00000008
        /*04f4*/ 	.word	0x00000070
        /*04f8*/ 	.short	0x010a
        /*04fa*/ 	.byte	0xff
	.zero		1


	//   ....[63]....
        /*04fc*/ 	.word	0x000043c0
        /*0500*/ 	.word	0x00000000
        /*0504*/ 	.word	0x00000000
        /*0508*/ 	.short	0x0101
        /*050a*/ 	.byte	0xff
	.zero		1


	//   ....[64]....
        /*050c*/ 	.word	0x000048a0
        /*0510*/ 	.word	0x000000ff
        /*0514*/ 	.word	0x00000068
        /*0518*/ 	.short	0x010a
        /*051a*/ 	.byte	0x15
	.zero		1


	//   ....[65]....
        /*051c*/ 	.word	0x00004a30
        /*0520*/ 	.word	0x000000ff
        /*0524*/ 	.word	0x00000040
        /*0528*/ 	.short	0x010a
        /*052a*/ 	.byte	0x15
	.zero		1


	//   ....[66]....
        /*052c*/ 	.word	0x00004b80
        /*0530*/ 	.word	0x000000ff
        /*0534*/ 	.word	0x00000020
        /*0538*/ 	.short	0x010b
        /*053a*/ 	.byte	0x15
	.zero		1


	//   ....[67]....
        /*053c*/ 	.word	0x00004ba0
        /*0540*/ 	.word	0x000000ff
        /*0544*/ 	.word	0x00000000
        /*0548*/ 	.short	0x0101
        /*054a*/ 	.byte	0x04
	.zero		1


	//   ....[68]....
        /*054c*/ 	.word	0x00004bb0
        /*0550*/ 	.word	0x000000ff
        /*0554*/ 	.word	0x00000048
        /*0558*/ 	.short	0x010a
        /*055a*/ 	.byte	0x15
	.zero		1


	//   ....[69]....
        /*055c*/ 	.word	0x00004d00
        /*0560*/ 	.word	0x000000ff
        /*0564*/ 	.word	0x00000028
        /*0568*/ 	.short	0x010b
        /*056a*/ 	.byte	0x15
	.zero		1


	//   ....[70]....
        /*056c*/ 	.word	0x00004d20
        /*0570*/ 	.word	0x000000ff
        /*0574*/ 	.word	0x00000000
        /*0578*/ 	.short	0x0101
        /*057a*/ 	.byte	0x04
	.zero		1


	//   ....[71]....
        /*057c*/ 	.word	0x00004d30
        /*0580*/ 	.word	0x000000ff
        /*0584*/ 	.word	0x00000050
        /*0588*/ 	.short	0x010a
        /*058a*/ 	.byte	0x15
	.zero		1


	//   ....[72]....
        /*058c*/ 	.word	0x00004e90
        /*0590*/ 	.word	0x000000ff
        /*0594*/ 	.word	0x00000030
        /*0598*/ 	.short	0x010b
        /*059a*/ 	.byte	0x15
	.zero		1


	//   ....[73]....
        /*059c*/ 	.word	0x00004eb0
        /*05a0*/ 	.word	0x000000ff
        /*05a4*/ 	.word	0x00000000
        /*05a8*/ 	.short	0x0101
        /*05aa*/ 	.byte	0x04
	.zero		1


	//   ....[74]....
        /*05ac*/ 	.word	0x00004ec0
        /*05b0*/ 	.word	0x000000ff
        /*05b4*/ 	.word	0x00000058
        /*05b8*/ 	.short	0x010a
        /*05ba*/ 	.byte	0x15
	.zero		1


	//   ....[75]....
        /*05bc*/ 	.word	0x000050b0
        /*05c0*/ 	.word	0x000000ff
        /*05c4*/ 	.word	0x00000038
        /*05c8*/ 	.short	0x010b
        /*05ca*/ 	.byte	0x15
	.zero		1


	//   ....[76]....
        /*05cc*/ 	.word	0x000050c0
        /*05d0*/ 	.word	0x000000ff
        /*05d4*/ 	.word	0x00000000
        /*05d8*/ 	.short	0x0101
        /*05da*/ 	.byte	0x28
	.zero		1


	//   ....[77]....
        /*05dc*/ 	.word	0x000050f0
        /*05e0*/ 	.word	0x000000ff
        /*05e4*/ 	.word	0x00000040
        /*05e8*/ 	.short	0x010a
        /*05ea*/ 	.byte	0x15
	.zero		1


	//   ....[78]....
        /*05ec*/ 	.word	0x00005110
        /*05f0*/ 	.word	0x000000ff
        /*05f4*/ 	.word	0x00000048
        /*05f8*/ 	.short	0x010a
        /*05fa*/ 	.byte	0x15
	.zero		1


	//   ....[79]....
        /*05fc*/ 	.word	0x00005130
        /*0600*/ 	.word	0x000000ff
        /*0604*/ 	.word	0x00000050
        /*0608*/ 	.short	0x010a
        /*060a*/ 	.byte	0x15
	.zero		1


	//   ....[80]....
        /*060c*/ 	.word	0x00005170
        /*0610*/ 	.word	0x00000000
        /*0614*/ 	.word	0x00000058
        /*0618*/ 	.short	0x010a
        /*061a*/ 	.byte	0xff
	.zero		1


	//   ....[81]....
        /*061c*/ 	.word	0x000054c0
        /*0620*/ 	.word	0x00000003
        /*0624*/ 	.word	0x00000070
        /*0628*/ 	.short	0x010a
        /*062a*/ 	.byte	0xff
	.zero		1


	//   ....[82]....
        /*062c*/ 	.word	0x00005640
        /*0630*/ 	.word	0x00000000
        /*0634*/ 	.word	0x00000000
        /*0638*/ 	.short	0x0101
        /*063a*/ 	.byte	0xff
	.zero		1


	//   ....[83]....
        /*063c*/ 	.word	0x00006210
        /*0640*/ 	.word	0x000000ff
        /*0644*/ 	.word	0x00000020
        /*0648*/ 	.short	0x010a
        /*064a*/ 	.byte	0x2c
	.zero		1


	//   ....[84]....
        /*064c*/ 	.word	0x00006280
        /*0650*/ 	.word	0x00000063
        /*0654*/ 	.word	0x00000090
        /*0658*/ 	.short	0x010a
        /*065a*/ 	.byte	0xff
	.zero		1


	//   ....[85]....
        /*065c*/ 	.word	0x000063a0
        /*0660*/ 	.word	0x000000ff
        /*0664*/ 	.word	0x00000020
        /*0668*/ 	.short	0x010a
        /*066a*/ 	.byte	0x2c
	.zero		1


	//   ....[86]....
        /*066c*/ 	.word	0x000064a0
        /*0670*/ 	.word	0x00000063
        /*0674*/ 	.word	0x00000090
        /*0678*/ 	.short	0x010a
        /*067a*/ 	.byte	0xff
	.zero		1


	//   ....[87]....
        /*067c*/ 	.word	0x00006fa0
        /*0680*/ 	.word	0x00000000
        /*0684*/ 	.word	0x00000000
        /*0688*/ 	.short	0x0101
        /*068a*/ 	.byte	0xff
	.zero		1


	//   ....[88]....
        /*068c*/ 	.word	0x00006fb0
        /*0690*/ 	.word	0x00000003
        /*0694*/ 	.word	0x00000020
        /*0698*/ 	.short	0x010a
        /*069a*/ 	.byte	0xff
	.zero		1


	//   ....[89]....
        /*069c*/ 	.word	0x00007080
        /*06a0*/ 	.word	0x00000003
        /*06a4*/ 	.word	0x00000020
        /*06a8*/ 	.short	0x010a
        /*06aa*/ 	.byte	0xff
	.zero		1


	//   ....[90]....
        /*06ac*/ 	.word	0x00007c10
        /*06b0*/ 	.word	0x0000003f
        /*06b4*/ 	.word	0x00000000
        /*06b8*/ 	.short	0x0101
        /*06ba*/ 	.byte	0xff
	.zero		1


	//   ....[91]....
        /*06bc*/ 	.word	0x00007c30
        /*06c0*/ 	.word	0x00000066
        /*06c4*/ 	.word	0x00000020
        /*06c8*/ 	.short	0x010a
        /*06ca*/ 	.byte	0xff
	.zero		1


	//   ....[92]....
        /*06cc*/ 	.word	0x00007cf0
        /*06d0*/ 	.word	0x00000066
        /*06d4*/ 	.word	0x00000020
        /*06d8*/ 	.short	0x010a
        /*06da*/ 	.byte	0xff
	.zero		1


	//   ....[93]....
        /*06dc*/ 	.word	0x00008880
        /*06e0*/ 	.word	0x0000003f
        /*06e4*/ 	.word	0x00000000
        /*06e8*/ 	.short	0x0101
        /*06ea*/ 	.byte	0xff
	.zero		1


	//   ....[94]....
        /*06ec*/ 	.word	0x000088a0
        /*06f0*/ 	.word	0x00000067
        /*06f4*/ 	.word	0x00000020
        /*06f8*/ 	.short	0x010a
        /*06fa*/ 	.byte	0xff
	.zero		1


	//   ....[95]....
        /*06fc*/ 	.word	0x00008960
        /*0700*/ 	.word	0x00000067
        /*0704*/ 	.word	0x00000020
        /*0708*/ 	.short	0x010a
        /*070a*/ 	.byte	0xff
	.zero		1


	//   ....[96]....
        /*070c*/ 	.word	0x00008d80
        /*0710*/ 	.word	0x000000ff
        /*0714*/ 	.word	0x00000000
        /*0718*/ 	.short	0x0101
        /*071a*/ 	.byte	0x04
	.zero		1


	//   ....[97]....
        /*071c*/ 	.word	0x00009550
        /*0720*/ 	.word	0x00000002
        /*0724*/ 	.word	0x00000000
        /*0728*/ 	.short	0x0101
        /*072a*/ 	.byte	0xff
	.zero		1


	//   ....[98]....
        /*072c*/ 	.word	0x000097e0
        /*0730*/ 	.word	0x000000ff
        /*0734*/ 	.word	0x00000000
        /*0738*/ 	.short	0x0101
        /*073a*/ 	.byte	0x04
	.zero		1


	//   ....[99]....
        /*073c*/ 	.word	0x00009800
        /*0740*/ 	.word	0x00000003
        /*0744*/ 	.word	0x000000e0
        /*0748*/ 	.short	0x010a
        /*074a*/ 	.byte	0xff
	.zero		1


	//   ....[100]....
        /*074c*/ 	.word	0x00009860
        /*0750*/ 	.word	0x00000000
        /*0754*/ 	.word	0x00000010
        /*0758*/ 	.short	0x010a
        /*075a*/ 	.byte	0xff
	.zero		1


	//   ....[101]....
        /*075c*/ 	.word	0x000098c0
        /*0760*/ 	.word	0x00000000
        /*0764*/ 	.word	0x00000010
        /*0768*/ 	.short	0x010a
        /*076a*/ 	.byte	0xff
	.zero		1


	//   ....[102]....
        /*076c*/ 	.word	0x00009910
        /*0770*/ 	.word	0x00000003
        /*0774*/ 	.word	0x00000070
        /*0778*/ 	.short	0x010a
        /*077a*/ 	.byte	0xff
	.zero		1


	//   ....[103]....
        /*077c*/ 	.word	0x00009970
        /*0780*/ 	.word	0x00000000
        /*0784*/ 	.word	0x00000000
        /*0788*/ 	.short	0x010a
        /*078a*/ 	.byte	0xff
	.zero		1


	//   ....[104]....
        /*078c*/ 	.word	0x000099c0
        /*0790*/ 	.word	0x00000002
        /*0794*/ 	.word	0x000000d0
        /*0798*/ 	.short	0x010a
        /*079a*/ 	.byte	0xff
	.zero		1


	//   ....[105]....
        /*079c*/ 	.word	0x00009a20
        /*07a0*/ 	.word	0x00000002
        /*07a4*/ 	.word	0x00000080
        /*07a8*/ 	.short	0x010a
        /*07aa*/ 	.byte	0xff
	.zero		1


	//   ....[106]....
        /*07ac*/ 	.word	0x00009a70
        /*07b0*/ 	.word	0x00000002
        /*07b4*/ 	.word	0x00000070
        /*07b8*/ 	.short	0x010a
        /*07ba*/ 	.byte	0xff
	.zero		1


	//   ....[107]....
        /*07bc*/ 	.word	0x00009ad0
        /*07c0*/ 	.word	0x00000000
        /*07c4*/ 	.word	0x00000080
        /*07c8*/ 	.short	0x010a
        /*07ca*/ 	.byte	0xff
	.zero		1


	//   ....[108]....
        /*07cc*/ 	.word	0x00009b20
        /*07d0*/ 	.word	0x00000000
        /*07d4*/ 	.word	0x00000070
        /*07d8*/ 	.short	0x010a
        /*07da*/ 	.byte	0xff
	.zero		1


	//   ....[109]....
        /*07dc*/ 	.word	0x00009b80
        /*07e0*/ 	.word	0x00000003
        /*07e4*/ 	.word	0x000000b0
        /*07e8*/ 	.short	0x010a
        /*07ea*/ 	.byte	0xff
	.zero		1


	//   ....[110]....
        /*07ec*/ 	.word	0x00009be0
        /*07f0*/ 	.word	0x00000000
        /*07f4*/ 	.word	0x00000000
        /*07f8*/ 	.short	0x010a
        /*07fa*/ 	.byte	0xff
	.zero		1


	//   ....[111]....
        /*07fc*/ 	.word	0x00009c40
        /*0800*/ 	.word	0x00000000
        /*0804*/ 	.word	0x00000000
        /*0808*/ 	.short	0x010a
        /*080a*/ 	.byte	0xff
	.zero		1


	//   ....[112]....
        /*080c*/ 	.word	0x00009ca0
        /*0810*/ 	.word	0x00000000
        /*0814*/ 	.word	0x00000000
        /*0818*/ 	.short	0x010a
        /*081a*/ 	.byte	0xff
	.zero		1


	//   ....[113]....
        /*081c*/ 	.word	0x00009d00
        /*0820*/ 	.word	0x00000000
        /*0824*/ 	.word	0x00000000
        /*0828*/ 	.short	0x010a
        /*082a*/ 	.byte	0xff
	.zero		1


	//   ....[114]....
        /*082c*/ 	.word	0x00009d60
        /*0830*/ 	.word	0x00000000
        /*0834*/ 	.word	0x00000000
        /*0838*/ 	.short	0x010a
        /*083a*/ 	.byte	0xff
	.zero		1


	//   ....[115]....
        /*083c*/ 	.word	0x00009db0
        /*0840*/ 	.word	0x00000008
        /*0844*/ 	.word	0x00000070
        /*0848*/ 	.short	0x010a
        /*084a*/ 	.byte	0xff
	.zero		1


	//   ....[116]....
        /*084c*/ 	.word	0x00009e10
        /*0850*/ 	.word	0x00000000
        /*0854*/ 	.word	0x00000068
        /*0858*/ 	.short	0x010a
        /*085a*/ 	.byte	0xff
	.zero		1


	//   ....[117]....
        /*085c*/ 	.word	0x00009e70
        /*0860*/ 	.word	0x00000005
        /*0864*/ 	.word	0x00000040
        /*0868*/ 	.short	0x010a
        /*086a*/ 	.byte	0xff
	.zero		1


	//   ....[118]....
        /*086c*/ 	.word	0x00009ed0
        /*0870*/ 	.word	0x00000005
        /*0874*/ 	.word	0x00000048
        /*0878*/ 	.short	0x010a
        /*087a*/ 	.byte	0xff
	.zero		1


	//   ....[119]....
        /*087c*/ 	.word	0x00009f30
        /*0880*/ 	.word	0x00000005
        /*0884*/ 	.word	0x00000050
        /*0888*/ 	.short	0x010a
        /*088a*/ 	.byte	0xff
	.zero		1


	//   ....[120]....
        /*088c*/ 	.word	0x00009f90
        /*0890*/ 	.word	0x00000005
        /*0894*/ 	.word	0x00000058
        /*0898*/ 	.short	0x010a
        /*089a*/ 	.byte	0xff
	.zero		1


	//   ....[121]....
        /*089c*/ 	.word	0x00009ff0
        /*08a0*/ 	.word	0x00000000
        /*08a4*/ 	.word	0x00000040
        /*08a8*/ 	.short	0x010a
        /*08aa*/ 	.byte	0xff
	.zero		1


	//   ....[122]....
        /*08ac*/ 	.word	0x0000a050
        /*08b0*/ 	.word	0x00000000
        /*08b4*/ 	.word	0x00000048
        /*08b8*/ 	.short	0x010a
        /*08ba*/ 	.byte	0xff
	.zero		1


	//   ....[123]....
        /*08bc*/ 	.word	0x0000a0b0
        /*08c0*/ 	.word	0x00000000
        /*08c4*/ 	.word	0x00000050
        /*08c8*/ 	.short	0x010a
        /*08ca*/ 	.byte	0xff
	.zero		1


	//   ....[124]....
        /*08cc*/ 	.word	0x0000a100
        /*08d0*/ 	.word	0x00000003
        /*08d4*/ 	.word	0x00000070
        /*08d8*/ 	.short	0x010a
        /*08da*/ 	.byte	0xff
	.zero		1


	//   ....[125]....
        /*08dc*/ 	.word	0x0000a160
        /*08e0*/ 	.word	0x00000000
        /*08e4*/ 	.word	0x00000020
        /*08e8*/ 	.short	0x010a
        /*08ea*/ 	.byte	0xff
	.zero		1


	//   ....[126]....
        /*08ec*/ 	.word	0x0000a1b0
        /*08f0*/ 	.word	0x00000063
        /*08f4*/ 	.word	0x00000090
        /*08f8*/ 	.short	0x010a
        /*08fa*/ 	.byte	0xff
	.zero		1


	//   ....[127]....
        /*08fc*/ 	.word	0x0000a200
        /*0900*/ 	.word	0x00000003
        /*0904*/ 	.word	0x00000020
        /*0908*/ 	.short	0x010a
        /*090a*/ 	.byte	0xff
	.zero		1


	//   ....[128]....
        /*090c*/ 	.word	0x0000a250
        /*0910*/ 	.word	0x00000066
        /*0914*/ 	.word	0x00000020
        /*0918*/ 	.short	0x010a
        /*091a*/ 	.byte	0xff
	.zero		1


	//   ....[129]....
        /*091c*/ 	.word	0x0000a2a0
        /*0920*/ 	.word	0x00000067
        /*0924*/ 	.word	0x00000020
        /*0928*/ 	.short	0x010a
        /*092a*/ 	.byte	0xff
	.zero		1


	//----- nvinfo : EIATTR_NUM_MBARRIERS
	.align		4
.L_47:
        /*092c*/ 	.byte	0x03, 0x38
        /*092e*/ 	.short	0x001e


	//----- nvinfo : EIATTR_EXIT_INSTR_OFFSETS
	.align		4
        /*0930*/ 	.byte	0x04, 0x1c
        /*0932*/ 	.short	(.L_49 - .L_48)


	//   ....[0]....
.L_48:
        /*0934*/ 	.word	0x00002910


	//   ....[1]....
        /*0938*/ 	.word	0x00002e00


	//   ....[2]....
        /*093c*/ 	.word	0x00002e60


	//   ....[3]....
        /*0940*/ 	.word	0x00003f90


	//   ....[4]....
        /*0944*/ 	.word	0x000051a0


	//   ....[5]....
        /*0948*/ 	.word	0x000051e0


	//   ....[6]....
        /*094c*/ 	.word	0x000096d0


	//   ....[7]....
        /*0950*/ 	.word	0x00009750


	//   ....[8]....
        /*0954*/ 	.word	0x00009780


	//   ....[9]....
        /*0958*/ 	.word	0x000097f0


	//----- nvinfo : EIATTR_MAX_THREADS
	.align		4
.L_49:
        /*095c*/ 	.byte	0x04, 0x05
        /*095e*/ 	.short	(.L_51 - .L_50)
.L_50:
        /*0960*/ 	.word	0x00000100
        /*0964*/ 	.word	0x00000001
        /*0968*/ 	.word	0x00000001


	//----- nvinfo : EIATTR_CRS_STACK_SIZE
	.align		4
.L_51:
        /*096c*/ 	.byte	0x04, 0x1e
        /*096e*/ 	.short	(.L_53 - .L_52)
.L_52:
        /*0970*/ 	.word	0x00000000


	//----- nvinfo : EIATTR_CBANK_PARAM_SIZE
	.align		4
.L_53:
        /*0974*/ 	.byte	0x03, 0x19
        /*0976*/ 	.short	0x0800


	//----- nvinfo : EIATTR_PARAM_CBANK
	.align		4
        /*0978*/ 	.byte	0x04, 0x0a
        /*097a*/ 	.short	(.L_55 - .L_54)
	.align		4
.L_54:
        /*097c*/ 	.word	index@(.nv.constant0._ZN7cutlass13device_kernelINS_4gemm6kernel13GemmUniversalIN4cute5tupleIJiiiiEEENS1_10collective13CollectiveMmaINS1_35MainloopSm100TmaUmmaWarpSpecializedILi2ELi2ELi4ENS5_IJNS4_1CILi2EEENSA_ILi1EEESC_EEEEENS5_IJNSA_ILi64EEENSA_ILi256EEENSA_ILi128EEEEEENS_10bfloat16_tENS5_IJlSC_lEEESJ_SK_NS4_8TiledMMAINS4_8MMA_AtomIJNS4_20SM100_MMA_F16BF16_SSISJ_SJ_fLi64ELi256ELNS4_4UMMA5MajorE0ELSP_0ELNSO_7ScaleInE0ELSQ_0EEEEEENS4_6LayoutINS5_IJSC_SC_SC_EEENS5_IJNSA_ILi0EEESV_SV_EEEEENS5_IJNS4_10UnderscoreESY_SY_EEEEENS4_13SM90_TMA_LOADENS4_14ComposedLayoutINS4_7SwizzleILi3ELi4ELi3EEENS4_18smem_ptr_flag_bitsILi16EEENST_INS5_IJNSA_ILi8EEESF_EEENS5_IJSF_SC_EEEEEEEvNS4_8identityENS4_23SM90_TMA_LOAD_MULTICASTES1B_vS1C_EENS_8epilogue10collective18CollectiveEpilogueINS1F_23Sm100TmaWarpSpecializedILi4ELi2ELi32ELb1ELb0EEEJSI_NS5_IJNST_ISF_SC_EES1K_EEESJ_SK_SJ_SK_NS1F_6fusion15FusionCallbacksIS1J_NS1M_17LinearCombinationISJ_fSJ_fLNS_15FloatRoundStyleE2EEESI_S1L_JEEENS4_5SM1004TMEM4LOAD26SM100_TMEM_LOAD_16dp256b8xES11_S1B_NS4_17SM75_U32x4_LDSM_NENS4_14SM90_TMA_STOREES1B_NS4_17SM90_U32x4_STSM_NENS4_39AutoVectorizingCopyWithAssumedAlignmentILi128EEEEEEvvEEEEvNT_6ParamsE)
        /*0980*/ 	.short	0x0380
        /*0982*/ 	.short	0x0800


	//----- nvinfo : EIATTR_SW_WAR
	.align		4
.L_55:
        /*0984*/ 	.byte	0x04, 0x36
        /*0986*/ 	.short	(.L_57 - .L_56)
.L_56:
        /*0988*/ 	.word	0x00000008
.L_57:


//--------------------- .nv.callgraph             --------------------------
	.section	.nv.callgraph,"",@"SHT_CUDA_CALLGRAPH"
	.align	4
	.sectionentsize	8
	.align		4
        /*0000*/ 	.word	0x00000000
	.align		4
        /*0004*/ 	.word	0xffffffff
	.align		4
        /*0008*/ 	.word	index@(_ZN7cutlass13device_kernelINS_4gemm6kernel13GemmUniversalIN4cute5tupleIJiiiiEEENS1_10collective13CollectiveMmaINS1_35MainloopSm100TmaUmmaWarpSpecializedILi2ELi2ELi4ENS5_IJNS4_1CILi2EEENSA_ILi1EEESC_EEEEENS5_IJNSA_ILi64EEENSA_ILi256EEENSA_ILi128EEEEEENS_10bfloat16_tENS5_IJlSC_lEEESJ_SK_NS4_8TiledMMAINS4_8MMA_AtomIJNS4_20SM100_MMA_F16BF16_SSISJ_SJ_fLi64ELi256ELNS4_4UMMA5MajorE0ELSP_0ELNSO_7ScaleInE0ELSQ_0EEEEEENS4_6LayoutINS5_IJSC_SC_SC_EEENS5_IJNSA_ILi0EEESV_SV_EEEEENS5_IJNS4_10UnderscoreESY_SY_EEEEENS4_13SM90_TMA_LOADENS4_14ComposedLayoutINS4_7SwizzleILi3ELi4ELi3EEENS4_18smem_ptr_flag_bitsILi16EEENST_INS5_IJNSA_ILi8EEESF_EEENS5_IJSF_SC_EEEEEEEvNS4_8identityENS4_23SM90_TMA_LOAD_MULTICASTES1B_vS1C_EENS_8epilogue10collective18CollectiveEpilogueINS1F_23Sm100TmaWarpSpecializedILi4ELi2ELi32ELb1ELb0EEEJSI_NS5_IJNST_ISF_SC_EES1K_EEESJ_SK_SJ_SK_NS1F_6fusion15FusionCallbacksIS1J_NS1M_17LinearCombinationISJ_fSJ_fLNS_15FloatRoundStyleE2EEESI_S1L_JEEENS4_5SM1004TMEM4LOAD26SM100_TMEM_LOAD_16dp256b8xES11_S1B_NS4_17SM75_U32x4_LDSM_NENS4_14SM90_TMA_STOREES1B_NS4_17SM90_U32x4_STSM_NENS4_39AutoVectorizingCopyWithAssumedAlignmentILi128EEEEEEvvEEEEvNT_6ParamsE)
	.align		4
        /*000c*/ 	.word	index@(__assertfail)
	.align		4
        /*0010*/ 	.word	0x00000000
	.align		4
        /*0014*/ 	.word	0xfffffffe
	.align		4
        /*0018*/ 	.word	0x00000000
	.align		4
        /*001c*/ 	.word	0xfffffffd
	.align		4
        /*0020*/ 	.word	0x00000000
	.align		4
        /*0024*/ 	.word	0xfffffffc


//--------------------- .nv.constant4             --------------------------
	.section	.nv.constant4,"a",@progbits
	.align	8
	.align		8
.nv.constant4:
        /*0000*/ 	.dword	__assertfail
	.align		8
        /*0008*/ 	.dword	__unnamed_1
	.align		8
        /*0010*/ 	.dword	__unnamed_2
	.align		8
        /*0018*/ 	.dword	_ZN40_INTERNAL_8c8368b0_4_k_cu_87ce79fa_174554cuda3std3__45__cpo5beginE
	.align		8
        /*0020*/ 	.dword	_ZN40_INTERNAL_8c8368b0_4_k_cu_87ce79fa_174554cuda3std3__45__cpo3endE
	.align		8
        /*0028*/ 	.dword	_ZN40_INTERNAL_8c8368b0_4_k_cu_87ce79fa_174554cuda3std3__45__cpo6cbeginE
	.align		8
        /*0030*/ 	.dword	_ZN40_INTERNAL_8c8368b0_4_k_cu_87ce79fa_174554cuda3std3__45__cpo4cendE
	.align		8
        /*0038*/ 	.dword	_ZN40_INTERNAL_8c8368b0_4_k_cu_87ce79fa_174554cuda3std3__442_GLOBAL__N__8c8368b0_4_k_cu_87ce79fa_174556ignoreE
	.align		8
        /*0040*/ 	.dword	_ZN40_INTERNAL_8c8368b0_4_k_cu_87ce79fa_174554cuda3std3__419piecewise_constructE
	.align		8
        /*0048*/ 	.dword	_ZN40_INTERNAL_8c8368b0_4_k_cu_87ce79fa_174554cuda3std3__48in_placeE
	.align		8
        /*0050*/ 	.dword	_ZN40_INTERNAL_8c8368b0_4_k_cu_87ce79fa_174554cuda3std6ranges3__45__cpo4swapE
	.align		8
        /*0058*/ 	.dword	_ZN40_INTERNAL_8c8368b0_4_k_cu_87ce79fa_174554cuda3std6ranges3__45__cpo9iter_moveE
	.align		8
        /*0060*/ 	.dword	_ZN40_INTERNAL_8c8368b0_4_k_cu_87ce79fa_174554cute7productE
	.align		8
        /*0068*/ 	.dword	_ZN40_INTERNAL_8c8368b0_4_k_cu_87ce79fa_174554cute1_E
	.align		8
        /*0070*/ 	.dword	$str$25
	.align		8
        /*0078*/ 	.dword	$str$26
	.align		8
        /*0080*/ 	.dword	$str$27
	.align		8
        /*0088*/ 	.dword	$str$28


//--------------------- .text._ZN7cutlass13device_kernelINS_4gemm6kernel13GemmUniversalIN4cute5tupleIJiiiiEEENS1_10collective13CollectiveMmaINS1_35MainloopSm100TmaUmmaWarpSpecializedILi2ELi2ELi4ENS5_IJNS4_1CILi2EEENSA_ILi1EEESC_EEEEENS5_IJNSA_ILi64EEENSA_ILi256EEENSA_ILi128EEEEEENS_10bfloat16_tENS5_IJlSC_lEEESJ_SK_NS4_8TiledMMAINS4_8MMA_AtomIJNS4_20SM100_MMA_F16BF16_SSISJ_SJ_fLi64ELi256ELNS4_4UMMA5MajorE0ELSP_0ELNSO_7ScaleInE0ELSQ_0EEEEEENS4_6LayoutINS5_IJSC_SC_SC_EEENS5_IJNSA_ILi0EEESV_SV_EEEEENS5_IJNS4_10UnderscoreESY_SY_EEEEENS4_13SM90_TMA_LOADENS4_14ComposedLayoutINS4_7SwizzleILi3ELi4ELi3EEENS4_18smem_ptr_flag_bitsILi16EEENST_INS5_IJNSA_ILi8EEESF_EEENS5_IJSF_SC_EEEEEEEvNS4_8identityENS4_23SM90_TMA_LOAD_MULTICASTES1B_vS1C_EENS_8epilogue10collective18CollectiveEpilogueINS1F_23Sm100TmaWarpSpecializedILi4ELi2ELi32ELb1ELb0EEEJSI_NS5_IJNST_ISF_SC_EES1K_EEESJ_SK_SJ_SK_NS1F_6fusion15FusionCallbacksIS1J_NS1M_17LinearCombinationISJ_fSJ_fLNS_15FloatRoundStyleE2EEESI_S1L_JEEENS4_5SM1004TMEM4LOAD26SM100_TMEM_LOAD_16dp256b8xES11_S1B_NS4_17SM75_U32x4_LDSM_NENS4_14SM90_TMA_STOREES1B_NS4_17SM90_U32x4_STSM_NENS4_39AutoVectorizingCopyWithAssumedAlignmentILi128EEEEEEvvEEEEvNT_6ParamsE --------------------------
	.section	.text._ZN7cutlass13device_kernelINS_4gemm6kernel13GemmUniversalIN4cute5tupleIJiiiiEEENS1_10collective13CollectiveMmaINS1_35MainloopSm100TmaUmmaWarpSpecializedILi2ELi2ELi4ENS5_IJNS4_1CILi2EEENSA_ILi1EEESC_EEEEENS5_IJNSA_ILi64EEENSA_ILi256EEENSA_ILi128EEEEEENS_10bfloat16_tENS5_IJlSC_lEEESJ_SK_NS4_8TiledMMAINS4_8MMA_AtomIJNS4_20SM100_MMA_F16BF16_SSISJ_SJ_fLi64ELi256ELNS4_4UMMA5MajorE0ELSP_0ELNSO_7ScaleInE0ELSQ_0EEEEEENS4_6LayoutINS5_IJSC_SC_SC_EEENS5_IJNSA_ILi0EEESV_SV_EEEEENS5_IJNS4_10UnderscoreESY_SY_EEEEENS4_13SM90_TMA_LOADENS4_14ComposedLayoutINS4_7SwizzleILi3ELi4ELi3EEENS4_18smem_ptr_flag_bitsILi16EEENST_INS5_IJNSA_ILi8EEESF_EEENS5_IJSF_SC_EEEEEEEvNS4_8identityENS4_23SM90_TMA_LOAD_MULTICASTES1B_vS1C_EENS_8epilogue10collective18CollectiveEpilogueINS1F_23Sm100TmaWarpSpecializedILi4ELi2ELi32ELb1ELb0EEEJSI_NS5_IJNST_ISF_SC_EES1K_EEESJ_SK_SJ_SK_NS1F_6fusion15FusionCallbacksIS1J_NS1M_17LinearCombinationISJ_fSJ_fLNS_15FloatRoundStyleE2EEESI_S1L_JEEENS4_5SM1004TMEM4LOAD26SM100_TMEM_LOAD_16dp256b8xES11_S1B_NS4_17SM75_U32x4_LDSM_NENS4_14SM90_TMA_STOREES1B_NS4_17SM90_U32x4_STSM_NENS4_39AutoVectorizingCopyWithAssumedAlignmentILi128EEEEEEvvEEEEvNT_6ParamsE,"ax",@progbits
	.align	128
.text._ZN7cutlass13device_kernelINS_4gemm6kernel13GemmUniversalIN4cute5tupleIJiiiiEEENS1_10collective13CollectiveMmaINS1_35MainloopSm100TmaUmmaWarpSpecializedILi2ELi2ELi4ENS5_IJNS4_1CILi2EEENSA_ILi1EEESC_EEEEENS5_IJNSA_ILi64EEENSA_ILi256EEENSA_ILi128EEEEEENS_10bfloat16_tENS5_IJlSC_lEEESJ_SK_NS4_8TiledMMAINS4_8MMA_AtomIJNS4_20SM100_MMA_F16BF16_SSISJ_SJ_fLi64ELi256ELNS4_4UMMA5MajorE0ELSP_0ELNSO_7ScaleInE0ELSQ_0EEEEEENS4_6LayoutINS5_IJSC_SC_SC_EEENS5_IJNSA_ILi0EEESV_SV_EEEEENS5_IJNS4_10UnderscoreESY_SY_EEEEENS4_13SM90_TMA_LOADENS4_14ComposedLayoutINS4_7SwizzleILi3ELi4ELi3EEENS4_18smem_ptr_flag_bitsILi16EEENST_INS5_IJNSA_ILi8EEESF_EEENS5_IJSF_SC_EEEEEEEvNS4_8identityENS4_23SM90_TMA_LOAD_MULTICASTES1B_vS1C_EENS_8epilogue10collective18CollectiveEpilogueINS1F_23Sm100TmaWarpSpecializedILi4ELi2ELi32ELb1ELb0EEEJSI_NS5_IJNST_ISF_SC_EES1K_EEESJ_SK_SJ_SK_NS1F_6fusion15FusionCallbacksIS1J_NS1M_17LinearCombinationISJ_fSJ_fLNS_15FloatRoundStyleE2EEESI_S1L_JEEENS4_5SM1004TMEM4LOAD26SM100_TMEM_LOAD_16dp256b8xES11_S1B_NS4_17SM75_U32x4_LDSM_NENS4_14SM90_TMA_STOREES1B_NS4_17SM90_U32x4_STSM_NENS4_39AutoVectorizingCopyWithAssumedAlignmentILi128EEEEEEvvEEEEvNT_6ParamsE:
        .type           _ZN7cutlass13device_kernelINS_4gemm6kernel13GemmUniversalIN4cute5tupleIJiiiiEEENS1_10collective13CollectiveMmaINS1_35MainloopSm100TmaUmmaWarpSpecializedILi2ELi2ELi4ENS5_IJNS4_1CILi2EEENSA_ILi1EEESC_EEEEENS5_IJNSA_ILi64EEENSA_ILi256EEENSA_ILi128EEEEEENS_10bfloat16_tENS5_IJlSC_lEEESJ_SK_NS4_8TiledMMAINS4_8MMA_AtomIJNS4_20SM100_MMA_F16BF16_SSISJ_SJ_fLi64ELi256ELNS4_4UMMA5MajorE0ELSP_0ELNSO_7ScaleInE0ELSQ_0EEEEEENS4_6LayoutINS5_IJSC_SC_SC_EEENS5_IJNSA_ILi0EEESV_SV_EEEEENS5_IJNS4_10UnderscoreESY_SY_EEEEENS4_13SM90_TMA_LOADENS4_14ComposedLayoutINS4_7SwizzleILi3ELi4ELi3EEENS4_18smem_ptr_flag_bitsILi16EEENST_INS5_IJNSA_ILi8EEESF_EEENS5_IJSF_SC_EEEEEEEvNS4_8identityENS4_23SM90_TMA_LOAD_MULTICASTES1B_vS1C_EENS_8epilogue10collective18CollectiveEpilogueINS1F_23Sm100TmaWarpSpecializedILi4ELi2ELi32ELb1ELb0EEEJSI_NS5_IJNST_ISF_SC_EES1K_EEESJ_SK_SJ_SK_NS1F_6fusion15FusionCallbacksIS1J_NS1M_17LinearCombinationISJ_fSJ_fLNS_15FloatRoundStyleE2EEESI_S1L_JEEENS4_5SM1004TMEM4LOAD26SM100_TMEM_LOAD_16dp256b8xES11_S1B_NS4_17SM75_U32x4_LDSM_NENS4_14SM90_TMA_STOREES1B_NS4_17SM90_U32x4_STSM_NENS4_39AutoVectorizingCopyWithAssumedAlignmentILi128EEEEEEvvEEEEvNT_6ParamsE,@function
        .size           _ZN7cutlass13device_kernelINS_4gemm6kernel13GemmUniversalIN4cute5tupleIJiiiiEEENS1_10collective13CollectiveMmaINS1_35MainloopSm100TmaUmmaWarpSpecializedILi2ELi2ELi4ENS5_IJNS4_1CILi2EEENSA_ILi1EEESC_EEEEENS5_IJNSA_ILi64EEENSA_ILi256EEENSA_ILi128EEEEEENS_10bfloat16_tENS5_IJlSC_lEEESJ_SK_NS4_8TiledMMAINS4_8MMA_AtomIJNS4_20SM100_MMA_F16BF16_SSISJ_SJ_fLi64ELi256ELNS4_4UMMA5MajorE0ELSP_0ELNSO_7ScaleInE0ELSQ_0EEEEEENS4_6LayoutINS5_IJSC_SC_SC_EEENS5_IJNSA_ILi0EEESV_SV_EEEEENS5_IJNS4_10UnderscoreESY_SY_EEEEENS4_13SM90_TMA_LOADENS4_14ComposedLayoutINS4_7SwizzleILi3ELi4ELi3EEENS4_18smem_ptr_flag_bitsILi16EEENST_INS5_IJNSA_ILi8EEESF_EEENS5_IJSF_SC_EEEEEEEvNS4_8identityENS4_23SM90_TMA_LOAD_MULTICASTES1B_vS1C_EENS_8epilogue10collective18CollectiveEpilogueINS1F_23Sm100TmaWarpSpecializedILi4ELi2ELi32ELb1ELb0EEEJSI_NS5_IJNST_ISF_SC_EES1K_EEESJ_SK_SJ_SK_NS1F_6fusion15FusionCallbacksIS1J_NS1M_17LinearCombinationISJ_fSJ_fLNS_15FloatRoundStyleE2EEESI_S1L_JEEENS4_5SM1004TMEM4LOAD26SM100_TMEM_LOAD_16dp256b8xES11_S1B_NS4_17SM75_U32x4_LDSM_NENS4_14SM90_TMA_STOREES1B_NS4_17SM90_U32x4_STSM_NENS4_39AutoVectorizingCopyWithAssumedAlignmentILi128EEEEEEvvEEEEvNT_6ParamsE,(.L_x_177 - _ZN7cutlass13device_kernelINS_4gemm6kernel13GemmUniversalIN4cute5tupleIJiiiiEEENS1_10collective13CollectiveMmaINS1_35MainloopSm100TmaUmmaWarpSpecializedILi2ELi2ELi4ENS5_IJNS4_1CILi2EEENSA_ILi1EEESC_EEEEENS5_IJNSA_ILi64EEENSA_ILi256EEENSA_ILi128EEEEEENS_10bfloat16_tENS5_IJlSC_lEEESJ_SK_NS4_8TiledMMAINS4_8MMA_AtomIJNS4_20SM100_MMA_F16BF16_SSISJ_SJ_fLi64ELi256ELNS4_4UMMA5MajorE0ELSP_0ELNSO_7ScaleInE0ELSQ_0EEEEEENS4_6LayoutINS5_IJSC_SC_SC_EEENS5_IJNSA_ILi0EEESV_SV_EEEEENS5_IJNS4_10UnderscoreESY_SY_EEEEENS4_13SM90_TMA_LOADENS4_14ComposedLayoutINS4_7SwizzleILi3ELi4ELi3EEENS4_18smem_ptr_flag_bitsILi16EEENST_INS5_IJNSA_ILi8EEESF_EEENS5_IJSF_SC_EEEEEEEvNS4_8identityENS4_23SM90_TMA_LOAD_MULTICASTES1B_vS1C_EENS_8epilogue10collective18CollectiveEpilogueINS1F_23Sm100TmaWarpSpecializedILi4ELi2ELi32ELb1ELb0EEEJSI_NS5_IJNST_ISF_SC_EES1K_EEESJ_SK_SJ_SK_NS1F_6fusion15FusionCallbacksIS1J_NS1M_17LinearCombinationISJ_fSJ_fLNS_15FloatRoundStyleE2EEESI_S1L_JEEENS4_5SM1004TMEM4LOAD26SM100_TMEM_LOAD_16dp256b8xES11_S1B_NS4_17SM75_U32x4_LDSM_NENS4_14SM90_TMA_STOREES1B_NS4_17SM90_U32x4_STSM_NENS4_39AutoVectorizingCopyWithAssumedAlignmentILi128EEEEEEvvEEEEvNT_6ParamsE)
        .other          _ZN7cutlass13device_kernelINS_4gemm6kernel13GemmUniversalIN4cute5tupleIJiiiiEEENS1_10collective13CollectiveMmaINS1_35MainloopSm100TmaUmmaWarpSpecializedILi2ELi2ELi4ENS5_IJNS4_1CILi2EEENSA_ILi1EEESC_EEEEENS5_IJNSA_ILi64EEENSA_ILi256EEENSA_ILi128EEEEEENS_10bfloat16_tENS5_IJlSC_lEEESJ_SK_NS4_8TiledMMAINS4_8MMA_AtomIJNS4_20SM100_MMA_F16BF16_SSISJ_SJ_fLi64ELi256ELNS4_4UMMA5MajorE0ELSP_0ELNSO_7ScaleInE0ELSQ_0EEEEEENS4_6LayoutINS5_IJSC_SC_SC_EEENS5_IJNSA_ILi0EEESV_SV_EEEEENS5_IJNS4_10UnderscoreESY_SY_EEEEENS4_13SM90_TMA_LOADENS4_14ComposedLayoutINS4_7SwizzleILi3ELi4ELi3EEENS4_18smem_ptr_flag_bitsILi16EEENST_INS5_IJNSA_ILi8EEESF_EEENS5_IJSF_SC_EEEEEEEvNS4_8identityENS4_23SM90_TMA_LOAD_MULTICASTES1B_vS1C_EENS_8epilogue10collective18CollectiveEpilogueINS1F_23Sm100TmaWarpSpecializedILi4ELi2ELi32ELb1ELb0EEEJSI_NS5_IJNST_ISF_SC_EES1K_EEESJ_SK_SJ_SK_NS1F_6fusion15FusionCallbacksIS1J_NS1M_17LinearCombinationISJ_fSJ_fLNS_15FloatRoundStyleE2EEESI_S1L_JEEENS4_5SM1004TMEM4LOAD26SM100_TMEM_LOAD_16dp256b8xES11_S1B_NS4_17SM75_U32x4_LDSM_NENS4_14SM90_TMA_STOREES1B_NS4_17SM90_U32x4_STSM_NENS4_39AutoVectorizingCopyWithAssumedAlignmentILi128EEEEEEvvEEEEvNT_6ParamsE,@"STO_CUDA_ENTRY STV_DEFAULT"
_ZN7cutlass13device_kernelINS_4gemm6kernel13GemmUniversalIN4cute5tupleIJiiiiEEENS1_10collective13CollectiveMmaINS1_35MainloopSm100TmaUmmaWarpSpecializedILi2ELi2ELi4ENS5_IJNS4_1CILi2EEENSA_ILi1EEESC_EEEEENS5_IJNSA_ILi64EEENSA_ILi256EEENSA_ILi128EEEEEENS_10bfloat16_tENS5_IJlSC_lEEESJ_SK_NS4_8TiledMMAINS4_8MMA_AtomIJNS4_20SM100_MMA_F16BF16_SSISJ_SJ_fLi64ELi256ELNS4_4UMMA5MajorE0ELSP_0ELNSO_7ScaleInE0ELSQ_0EEEEEENS4_6LayoutINS5_IJSC_SC_SC_EEENS5_IJNSA_ILi0EEESV_SV_EEEEENS5_IJNS4_10UnderscoreESY_SY_EEEEENS4_13SM90_TMA_LOADENS4_14ComposedLayoutINS4_7SwizzleILi3ELi4ELi3EEENS4_18smem_ptr_flag_bitsILi16EEENST_INS5_IJNSA_ILi8EEESF_EEENS5_IJSF_SC_EEEEEEEvNS4_8identityENS4_23SM90_TMA_LOAD_MULTICASTES1B_vS1C_EENS_8epilogue10collective18CollectiveEpilogueINS1F_23Sm100TmaWarpSpecializedILi4ELi2ELi32ELb1ELb0EEEJSI_NS5_IJNST_ISF_SC_EES1K_EEESJ_SK_SJ_SK_NS1F_6fusion15FusionCallbacksIS1J_NS1M_17LinearCombinationISJ_fSJ_fLNS_15FloatRoundStyleE2EEESI_S1L_JEEENS4_5SM1004TMEM4LOAD26SM100_TMEM_LOAD_16dp256b8xES11_S1B_NS4_17SM75_U32x4_LDSM_NENS4_14SM90_TMA_STOREES1B_NS4_17SM90_U32x4_STSM_NENS4_39AutoVectorizingCopyWithAssumedAlignmentILi128EEEEEEvvEEEEvNT_6ParamsE:
[----:B------:R-:W1:Y:S01]  /*0000*/  LDC R1, c[0x0][0x37c] ;  /* 0x0000df00ff017b82 */ /* 0x000e620000000800 */
[----:B------:R-:W2:Y:S01]  /*0010*/  S2R R93, SR_TID.X ;  /* 0x00000000005d7919 */ /* 0x000ea20000002100 */
[----:B------:R-:W3:Y:S01]  /*0020*/  LDCU.64 UR8, c[0x0][0x890] ;  /* 0x00011200ff0877ac */ /* 0x000ee20008000a00 */
[----:B------:R-:W-:Y:S02]  /*0030*/  PRMT R81, RZ, 0x7610, R81 ;  /* 0x00007610ff517816 */ /* 0x000fe40000000051 */
[----:B------:R-:W-:Y:S01]  /*0040*/  ELECT P3, URZ, PT ;  /* 0x0000000000ff782f */ /* 0x000fe20003860000 */
[----:B---3--:R-:W-:-:S04]  /*0050*/  UISETP.NE.U32.AND UP0, UPT, UR8, URZ, UPT ;  /* 0x000000ff0800728c */ /* 0x008fc8000bf05070 */
[----:B------:R-:W-:Y:S01]  /*0060*/  UISETP.NE.AND.EX UP0, UPT, UR9, URZ, UPT, UP0 ;  /* 0x000000ff0900728c */ /* 0x000fe2000bf05300 */
[----:B--2---:R-:W-:-:S05]  /*0070*/  SHF.R.U32.HI R82, RZ, 0x5, R93 ;  /* 0x00000005ff527819 */ /* 0x004fca000001165d */
[----:B------:R-:W2:Y:S02]  /*0080*/  SHFL.IDX PT, R0, R82, RZ, 0x1f ;  /* 0x00001fff52007589 */ /* 0x000ea400000e0000 */
[----:B--2---:R-:W-:Y:S01]  /*0090*/  R2UR UR18, R0 ;  /* 0x00000000001272ca */ /* 0x004fe200000e0000 */
[----:B-1----:R-:W-:-:S14]  /*00a0*/  BRA.U UP0, `(.L_x_0) ;  /* 0x0000000100307547 */ /* 0x002fdc000b800000 */
[----:B------:R-:W1:Y:S02]  /*00b0*/  LDCU.64 UR4, c[0x0][0x888] ;  /* 0x00011100ff0477ac */ /* 0x000e640008000a00 */
[----:B-1----:R-:W-:-:S04]  /*00c0*/  UISETP.NE.U32.AND UP0, UPT, UR4, URZ, UPT ;  /* 0x000000ff0400728c */ /* 0x002fc8000bf05070 */
[----:B------:R-:W-:-:S09]  /*00d0*/  UISETP.NE.AND.EX UP0, UPT, UR5, URZ, UPT, UP0 ;  /* 0x000000ff0500728c */ /* 0x000fd2000bf05300 */
[----:B------:R-:W-:Y:S05]  /*00e0*/  BRA.U !UP0, `(.L_x_1) ;  /* 0x0000000108147547 */ /* 0x000fea000b800000 */
[----:B------:R-:W1:Y:S01]  /*00f0*/  LDC.64 R2, c[0x0][0x888] ;  /* 0x00022200ff027b82 */ /* 0x000e620000000a00 */
[----:B------:R-:W1:Y:S02]  /*0100*/  LDCU.64 UR4, c[0x0][0x358] ;  /* 0x00006b00ff0477ac */ /* 0x000e640008000a00 */
[----:B-1----:R1:W5:Y:S01]  /*0110*/  LDG.E R41, desc[UR4][R2.64] ;  /* 0x0000000402297981 */ /* 0x002362000c1e1900 */
[----:B------:R-:W-:Y:S01]  /*0120*/  HFMA2 R81, -RZ, RZ, 0, 5.9604644775390625e-08 ;  /* 0x00000001ff517431 */ /* 0x000fe200000001ff */
[----:B------:R-:W-:Y:S05]  /*0130*/  BRA `(.L_x_0) ;  /* 0x00000000000c7947 */ /* 0x000fea0003800000 */
.L_x_1:
[----:B------:R-:W1:Y:S01]  /*0140*/  LDCU UR4, c[0x0][0x880] ;  /* 0x00011000ff0477ac */ /* 0x000e620008000800 */
[----:B------:R-:W-:Y:S01]  /*0150*/  HFMA2 R81, -RZ, RZ, 0, 5.9604644775390625e-08 ;  /* 0x00000001ff517431 */ /* 0x000fe200000001ff */
[----:B-1----:R-:W-:-:S07]  /*0160*/  MOV R41, UR4 ;  /* 0x0000000400297c02 */ /* 0x002fce0008000f00 */
.L_x_0:
[----:B------:R-:W2:Y:S02]  /*0170*/  LDCU.64 UR4, c[0x0][0x8b0] ;  /* 0x00011600ff0477ac */ /* 0x000ea40008000a00 */
[----:B--2---:R-:W-:-:S04]  /*0180*/  UISETP.NE.U32.AND UP0, UPT, UR4, URZ, UPT ;  /* 0x000000ff0400728c */ /* 0x004fc8000bf05070 */
[----:B------:R-:W-:-:S09]  /*0190*/  UISETP.NE.AND.EX UP0, UPT, UR5, URZ, UPT, UP0 ;  /* 0x000000ff0500728c */ /* 0x000fd2000bf05300 */
[----:B------:R-:W-:Y:S05]  /*01a0*/  BRA.U UP0, `(.L_x_2) ;  /* 0x0000000100287547 */ /* 0x000fea000b800000 */
[----:B------:R-:W2:Y:S02]  /*01b0*/  LDCU.64 UR4, c[0x0][0x8a8] ;  /* 0x00011500ff0477ac */ /* 0x000ea40008000a00 */
[----:B--2---:R-:W-:-:S04]  /*01c0*/  UISETP.NE.U32.AND UP0, UPT, UR4, URZ, UPT ;  /* 0x000000ff0400728c */ /* 0x004fc8000bf05070 */
[----:B------:R-:W-:-:S09]  /*01d0*/  UISETP.NE.AND.EX UP0, UPT, UR5, URZ, UPT, UP0 ;  /* 0x000000ff0500728c */ /* 0x000fd2000bf05300 */
[----:B------:R-:W-:Y:S05]  /*01e0*/  BRA.U !UP0, `(.L_x_3) ;  /* 0x0000000108107547 */ /* 0x000fea000b800000 */
[----:B------:R-:W2:Y:S01]  /*01f0*/  LDC.64 R38, c[0x0][0x8a8] ;  /* 0x00022a00ff267b82 */ /* 0x000ea20000000a00 */
[----:B------:R-:W2:Y:S02]  /*0200*/  LDCU.64 UR4, c[0x0][0x358] ;  /* 0x00006b00ff0477ac */ /* 0x000ea40008000a00 */
[----:B--2---:R2:W5:Y:S01]  /*0210*/  LDG.E R38, desc[UR4][R38.64] ;  /* 0x0000000426267981 */ /* 0x004562000c1e1900 */
[----:B------:R-:W-:Y:S05]  /*0220*/  BRA `(.L_x_2) ;  /* 0x0000000000087947 */ /* 0x000fea0003800000 */
.L_x_3:
[----:B------:R-:W2:Y:S02]  /*0230*/  LDCU UR4, c[0x0][0x8a0] ;  /* 0x00011400ff0477ac */ /* 0x000ea40008000800 */
[----:B--2---:R-:W-:Y:S02]  /*0240*/  MOV R38, UR4 ;  /* 0x0000000400267c02 */ /* 0x004fe40008000f00 */
.L_x_2:
[----:B------:R-:W-:Y:S01]  /*0250*/  IMAD.U32 R0, RZ, RZ, UR18 ;  /* 0x00000012ff007e24 */ /* 0x000fe2000f8e00ff */
[----:B------:R-:W-:Y:S04]  /*0260*/  BSSY.RECONVERGENT B0, `(.L_x_4) ;  /* 0x000000c000007945 */ /* 0x000fe80003800200 */
[C---:B------:R-:W-:Y:S02]  /*0270*/  ISETP.NE.OR P1, PT, R0.reuse, 0x1, !P3 ;  /* 0x000000010000780c */ /* 0x040fe40005f25670 */
[----:B------:R-:W-:-:S11]  /*0280*/  ISETP.NE.OR P0, PT, R0, 0x3, !P3 ;  /* 0x000000030000780c */ /* 0x000fd60005f05670 */
[----:B------:R-:W-:Y:S05]  /*0290*/  @P1 BRA `(.L_x_5) ;  /* 0x0000000000201947 */ /* 0x000fea0003800000 */
[----:B------:R-:W3:Y:S02]  /*02a0*/  LDCU.64 UR4, c[0x0][0x348] ;  /* 0x00006900ff0477ac */ /* 0x000ee40008000a00 */
[----:B---3--:R-:W-:Y:S02]  /*02b0*/  UIADD3 UR6, UP1, UPT, UR4, 0x80, URZ ;  /* 0x0000008004067890 */ /* 0x008fe4000ff3e0ff */
[----:B------:R-:W-:Y:S02]  /*02c0*/  UIADD3 UR4, UP0, UPT, UR4, 0x180, URZ ;  /* 0x0000018004047890 */ /* 0x000fe4000ff1e0ff */
[----:B------:R-:W-:Y:S02]  /*02d0*/  UIADD3.X UR7, UPT, UPT, URZ, UR5, URZ, UP1, !UPT ;  /* 0x00000005ff077290 */ /* 0x000fe40008ffe4ff */
[----:B------:R-:W-:-:S07]  /*02e0*/  UIADD3.X UR5, UPT, UPT, URZ, UR5, URZ, UP0, !UPT ;  /* 0x00000005ff057290 */ /* 0x000fce00087fe4ff */
[----:B------:R3:W-:Y:S02]  /*02f0*/  UTMACCTL.PF [UR6] ;  /* 0x00000000060079b9 */ /* 0x0007e40008040000 */
[----:B------:R3:W-:Y:S02]  /*0300*/  UTMACCTL.PF [UR4] ;  /* 0x00000000040079b9 */ /* 0x0007e40008040000 */
[----:B---3--:R-:W-:Y:S01]  /*0310*/  NOP ;  /* 0x0000000000007918 */ /* 0x008fe20000000000 */
.L_x_5:
[----:B------:R-:W-:Y:S05]  /*0320*/  BSYNC.RECONVERGENT B0 ;  /* 0x0000000000007941 */ /* 0x000fea0003800200 */
.L_x_4:
[----:B------:R-:W-:Y:S04]  /*0330*/  BSSY.RECONVERGENT B0, `(.L_x_6) ;  /* 0x000000a000007945 */ /* 0x000fe80003800200 */
        /* <DEDUP_REMOVED lines=9> */
.L_x_7:
[----:B------:R-:W-:Y:S05]  /*03d0*/  BSYNC.RECONVERGENT B0 ;  /* 0x0000000000007941 */ /* 0x000fea0003800200 */
.L_x_6:
[----:B------:R-:W3:Y:S01]  /*03e0*/  LDCU.64 UR4, c[0x0][0x888] ;  /* 0x00011100ff0477ac */ /* 0x000ee20008000a00 */
[----:B------:R-:W-:Y:S02]  /*03f0*/  UISETP.EQ.U32.AND UP2, UPT, UR8, URZ, UPT ;  /* 0x000000ff0800728c */ /* 0x000fe4000bf42070 */
[----:B------:R-:W-:Y:S02]  /*0400*/  UPLOP3.LUT UP3, UPT, UPT, UPT, UPT, 0x80, 0x8 ;  /* 0x000000000008789c */ /* 0x000fe40003f6f070 */
[----:B---3--:R-:W-:-:S04]  /*0410*/  UISETP.NE.U32.AND UP0, UPT, UR4, URZ, UPT ;  /* 0x000000ff0400728c */ /* 0x008fc8000bf05070 */
[----:B------:R-:W-:-:S04]  /*0420*/  UISETP.NE.AND.EX UP1, UPT, UR5, URZ, UPT, UP0 ;  /* 0x000000ff0500728c */ /* 0x000fc8000bf25300 */
[----:B------:R-:W-:-:S04]  /*0430*/  UISETP.EQ.OR.EX UP4, UPT, UR9, URZ, !UP1, UP2 ;  /* 0x000000ff0900728c */ /* 0x000fc8000cf82720 */
[----:B------:R-:W-:-:S06]  /*0440*/  UP2UR UR4, UPR, URZ, 0x10 ;  /* 0x00000010ff047883 */ /* 0x000fcc0008000000 */
[----:B------:R-:W-:Y:S01]  /*0450*/  MOV R84, UR4 ;  /* 0x0000000400547c02 */ /* 0x000fe20008000f00 */
[----:B------:R-:W-:Y:S06]  /*0460*/  BRA.U !UP4, `(.L_x_8) ;  /* 0x000000010c207547 */ /* 0x000fec000b800000 */
[----:B------:R-:W-:Y:S01]  /*0470*/  UISETP.NE.U32.AND UP2, UPT, UR8, URZ, UPT ;  /* 0x000000ff0800728c */ /* 0x000fe2000bf45070 */
[----:B-----5:R-:W-:Y:S01]  /*0480*/  FSETP.NEU.AND P0, PT, R41, RZ, PT ;  /* 0x000000ff2900720b */ /* 0x020fe20003f0d000 */
[----:B------:R-:W-:Y:S02]  /*0490*/  USEL UR4, URZ, 0xffffffff, UP1 ;  /* 0xffffffffff047887 */ /* 0x000fe40008800000 */
[----:B------:R-:W-:-:S10]  /*04a0*/  UISETP.NE.AND.EX UP2, UPT, UR9, URZ, UPT, UP2 ;  /* 0x000000ff0900728c */ /* 0x000fd4000bf45320 */
[----:B------:R-:W-:Y:S01]  /*04b0*/  VOTEU.ANY UP0, P0 ;  /* 0x0000000000ff7886 */ /* 0x000fe20000000100 */
[----:B------:R-:W-:-:S04]  /*04c0*/  @!UP2 USEL UR4, URZ, 0xffffffff, UP0 ;  /* 0xffffffffff04a887 */ /* 0x000fc80008000000 */
[----:B------:R-:W-:-:S04]  /*04d0*/  ULOP3.LUT UR4, UR4, 0x1, URZ, 0xc0, !UPT ;  /* 0x0000000104047892 */ /* 0x000fc8000f8ec0ff */
[----:B------:R-:W-:-:S11]  /*04e0*/  UISETP.NE.U32.AND UP3, UPT, UR4, 0x1, UPT ;  /* 0x000000010400788c */ /* 0x000fd6000bf65070 */
.L_x_8:
[----:B-1----:R-:W1:Y:S01]  /*04f0*/  SHFL.IDX PT, R2, R82, RZ, 0x1f ;  /* 0x00001fff52027589 */ /* 0x002e6200000e0000 */
[----:B------:R-:W-:Y:S01]  /*0500*/  UISETP.NE.AND UP6, UPT, UR18, 0x2, UPT ;  /* 0x000000021200788c */ /* 0x000fe2000bfc5270 */
[----:B-1----:R-:W-:-:S13]  /*0510*/  ISETP.NE.AND P0, PT, R2, RZ, PT ;  /* 0x000000ff0200720c */ /* 0x002fda0003f05270 */
[----:B------:R-:W-:Y:S05]  /*0520*/  @P0 BRA `(.L_x_9) ;  /* 0x0000000000480947 */ /* 0x000fea0003800000 */
[----:B------:R-:W1:Y:S01]  /*0530*/  S2UR UR4, SR_CgaCtaId ;  /* 0x00000000000479c3 */ /* 0x000e620000008800 */
[----:B------:R-:W-:Y:S01]  /*0540*/  UMOV UR5, 0x400 ;  /* 0x0000040000057882 */ /* 0x000fe20000000000 */
[----:B------:R-:W-:Y:S01]  /*0550*/  UMOV UR8, 0x1 ;  /* 0x0000000100087882 */ /* 0x000fe20000000000 */
[----:B------:R-:W-:Y:S01]  /*0560*/  UMOV UR6, 0x2 ;  /* 0x0000000200067882 */ /* 0x000fe20000000000 */
[----:B------:R-:W-:-:S04]  /*0570*/  UIADD3 UR8, UPT, UPT, -UR8, 0x100000, URZ ;  /* 0x0010000008087890 */ /* 0x000fc8000fffe1ff */
[----:B------:R-:W-:Y:S02]  /*0580*/  USHF.L.U32 UR9, UR8, 0xb, URZ ;  /* 0x0000000b08097899 */ /* 0x000fe400080006ff */
[----:B------:R-:W-:Y:S02]  /*0590*/  USHF.L.U32 UR8, UR8, 0x1, URZ ;  /* 0x0000000108087899 */ /* 0x000fe400080006ff */
[----:B------:R-:W-:-:S04]  /*05a0*/  UIADD3 UR6, UPT, UPT, -UR6, 0x100000, URZ ;  /* 0x0010000006067890 */ /* 0x000fc8000fffe1ff */
[----:B------:R-:W-:Y:S02]  /*05b0*/  USHF.L.U32 UR7, UR6, 0xb, URZ ;  /* 0x0000000b06077899 */ /* 0x000fe400080006ff */
[----:B------:R-:W-:Y:S01]  /*05c0*/  USHF.L.U32 UR6, UR6, 0x1, URZ ;  /* 0x0000000106067899 */ /* 0x000fe200080006ff */
[----:B------:R-:W-:Y:S01]  /*05d0*/  ELECT P0, URZ, PT ;  /* 0x0000000000ff782f */ /* 0x000fe20003800000 */
[----:B-1----:R-:W-:Y:S01]  /*05e0*/  ULEA UR4, UR4, UR5, 0x18 ;  /* 0x0000000504047291 */ /* 0x002fe2000f8ec0ff */
[----:B------:R-:W1:Y:S11]  /*05f0*/  FENCE.VIEW.ASYNC.S ;  /* 0x00000000000073c6 */ /* 0x000e760000000000 */
[----:B-1----:R1:W3:Y:S01]  /*0600*/  SYNCS.EXCH.64 URZ, [UR4], UR8 ;  /* 0x0000000804ff75b2 */ /* 0x0022e20008000100 */
[----:B------:R1:W4:Y:S01]  /*0610*/  SYNCS.EXCH.64 URZ, [UR4+0x10], UR6 ;  /* 0x0000100604ff75b2 */ /* 0x0003220008000100 */
[----:B------:R1:W1:Y:S01]  /*0620*/  SYNCS.EXCH.64 URZ, [UR4+0x8], UR8 ;  /* 0x0000080804ff75b2 */ /* 0x0002620008000100 */
[----:B------:R1:W1:Y:S01]  /*0630*/  SYNCS.EXCH.64 URZ, [UR4+0x18], UR6 ;  /* 0x0000180604ff75b2 */ /* 0x0002620008000100 */
[----:B------:R-:W-:Y:S01]  /*0640*/  NOP ;  /* 0x0000000000007918 */ /* 0x000fe20000000000 */
.L_x_9:
[----:B------:R-:W2:Y:S01]  /*0650*/  SHFL.IDX PT, R2, R82, RZ, 0x1f ;  /* 0x00001fff52027589 */ /* 0x000ea200000e0000 */
[----:B------:R-:W-:Y:S01]  /*0660*/  NOP ;  /* 0x0000000000007918 */ /* 0x000fe20000000000 */
[----:B--2---:R-:W-:-:S13]  /*0670*/  ISETP.NE.AND P0, PT, R2, 0x1, PT ;  /* 0x000000010200780c */ /* 0x004fda0003f05270 */
[----:B------:R-:W-:Y:S05]  /*0680*/  @P0 BRA `(.L_x_10) ;  /* 0x0000000000580947 */ /* 0x000fea0003800000 */
[----:B-1----:R-:W1:Y:S01]  /*0690*/  S2UR UR4, SR_CgaCtaId ;  /* 0x00000000000479c3 */ /* 0x002e620000008800 */
        /* <DEDUP_REMOVED lines=12> */
[----:B-1----:R2:W1:Y:S01]  /*0760*/  SYNCS.EXCH.64 URZ, [UR4+0x20], UR8 ;  /* 0x0000200804ff75b2 */ /* 0x0024620008000100 */
[----:B------:R2:W1:Y:S01]  /*0770*/  SYNCS.EXCH.64 URZ, [UR4+0x40], UR6 ;  /* 0x0000400604ff75b2 */ /* 0x0004620008000100 */
[----:B------:R2:W1:Y:S01]  /*0780*/  SYNCS.EXCH.64 URZ, [UR4+0x28], UR8 ;  /* 0x0000280804ff75b2 */ /* 0x0004620008000100 */
[----:B------:R2:W1:Y:S01]  /*0790*/  SYNCS.EXCH.64 URZ, [UR4+0x48], UR6 ;  /* 0x0000480604ff75b2 */ /* 0x0004620008000100 */
[----:B------:R2:W1:Y:S01]  /*07a0*/  SYNCS.EXCH.64 URZ, [UR4+0x30], UR8 ;  /* 0x0000300804ff75b2 */ /* 0x0004620008000100 */
[----:B------:R2:W1:Y:S01]  /*07b0*/  SYNCS.EXCH.64 URZ, [UR4+0x50], UR6 ;  /* 0x0000500604ff75b2 */ /* 0x0004620008000100 */
[----:B------:R2:W1:Y:S01]  /*07c0*/  SYNCS.EXCH.64 URZ, [UR4+0x38], UR8 ;  /* 0x0000380804ff75b2 */ /* 0x0004620008000100 */
[----:B------:R2:W1:Y:S02]  /*07d0*/  SYNCS.EXCH.64 URZ, [UR4+0x58], UR6 ;  /* 0x0000580604ff75b2 */ /* 0x0004640008000100 */
[----:B--2---:R-:W-:Y:S01]  /*07e0*/  NOP ;  /* 0x0000000000007918 */ /* 0x004fe20000000000 */
.L_x_10:
[----:B------:R-:W2:Y:S01]  /*07f0*/  SHFL.IDX PT, R2, R82, RZ, 0x1f ;  /* 0x00001fff52027589 */ /* 0x000ea200000e0000 */
[----:B------:R-:W-:Y:S01]  /*0800*/  NOP ;  /* 0x0000000000007918 */ /* 0x000fe20000000000 */
[----:B--2---:R-:W-:-:S13]  /*0810*/  ISETP.NE.AND P0, PT, R2, 0x3, PT ;  /* 0x000000030200780c */ /* 0x004fda0003f05270 */
[----:B------:R-:W-:Y:S05]  /*0820*/  @P0 BRA `(.L_x_11) ;  /* 0x0000000000300947 */ /* 0x000fea0003800000 */
[----:B-1----:R-:W1:Y:S01]  /*0830*/  S2UR UR4, SR_CgaCtaId ;  /* 0x00000000000479c3 */ /* 0x002e620000008800 */
[----:B------:R-:W-:Y:S01]  /*0840*/  UMOV UR6, 0x400 ;  /* 0x0000040000067882 */ /* 0x000fe20000000000 */
[----:B------:R-:W-:Y:S01]  /*0850*/  UMOV UR5, 0x20 ;  /* 0x0000002000057882 */ /* 0x000fe20000000000 */
[----:B------:R-:W-:Y:S01]  /*0860*/  ELECT P0, URZ, PT ;  /* 0x0000000000ff782f */ /* 0x000fe20003800000 */
[----:B-1----:R-:W-:Y:S02]  /*0870*/  ULEA UR6, UR4, UR6, 0x18 ;  /* 0x0000000604067291 */ /* 0x002fe4000f8ec0ff */
[----:B------:R-:W-:-:S04]  /*0880*/  UIADD3 UR4, UPT, UPT, -UR5, 0x100000, URZ ;  /* 0x0010000005047890 */ /* 0x000fc8000fffe1ff */
[----:B------:R-:W-:Y:S02]  /*0890*/  USHF.L.U32 UR5, UR4, 0xb, URZ ;  /* 0x0000000b04057899 */ /* 0x000fe400080006ff */
[----:B------:R-:W-:Y:S01]  /*08a0*/  USHF.L.U32 UR4, UR4, 0x1, URZ ;  /* 0x0000000104047899 */ /* 0x000fe200080006ff */
[----:B------:R-:W1:Y:S11]  /*08b0*/  FENCE.VIEW.ASYNC.S ;  /* 0x00000000000073c6 */ /* 0x000e760000000000 */
[----:B-1----:R2:W1:Y:S01]  /*08c0*/  SYNCS.EXCH.64 URZ, [UR6+0x60], UR4 ;  /* 0x0000600406ff75b2 */ /* 0x0024620008000100 */
[----:B------:R2:W1:Y:S02]  /*08d0*/  SYNCS.EXCH.64 URZ, [UR6+0x68], UR4 ;  /* 0x0000680406ff75b2 */ /* 0x0004640008000100 */
[----:B--2---:R-:W-:Y:S01]  /*08e0*/  NOP ;  /* 0x0000000000007918 */ /* 0x004fe20000000000 */
.L_x_11:
[----:B------:R-:W2:Y:S01]  /*08f0*/  SHFL.IDX PT, R2, R82, RZ, 0x1f ;  /* 0x00001fff52027589 */ /* 0x000ea200000e0000 */
[----:B------:R-:W-:Y:S01]  /*0900*/  NOP ;  /* 0x0000000000007918 */ /* 0x000fe20000000000 */
[----:B--2---:R-:W-:-:S13]  /*0910*/  ISETP.NE.AND P0, PT, R2, 0x4, PT ;  /* 0x000000040200780c */ /* 0x004fda0003f05270 */
[----:B------:R-:W-:Y:S05]  /*0920*/  @P0 BRA `(.L_x_12) ;  /* 0x00000000004c0947 */ /* 0x000fea0003800000 */
[----:B-1----:R-:W1:Y:S01]  /*0930*/  S2UR UR6, SR_CgaCtaId ;  /* 0x00000000000679c3 */ /* 0x002e620000008800 */
[----:B------:R-:W-:Y:S01]  /*0940*/  UMOV UR4, 0x1e0 ;  /* 0x000001e000047882 */ /* 0x000fe20000000000 */
[----:B------:R-:W-:Y:S01]  /*0950*/  UMOV UR5, 0x400 ;  /* 0x0000040000057882 */ /* 0x000fe20000000000 */
[----:B------:R-:W-:Y:S01]  /*0960*/  USEL UR4, UR4, 0x1a0, UP3 ;  /* 0x000001a004047887 */ /* 0x000fe20009800000 */
[----:B------:R-:W-:Y:S01]  /*0970*/  UMOV UR8, 0x1 ;  /* 0x0000000100087882 */ /* 0x000fe20000000000 */
[----:B------:R-:W-:Y:S01]  /*0980*/  ELECT P0, URZ, PT ;  /* 0x0000000000ff782f */ /* 0x000fe20003800000 */
[----:B------:R-:W-:-:S04]  /*0990*/  UIADD3 UR8, UPT, UPT, -UR8, 0x100000, URZ ;  /* 0x0010000008087890 */ /* 0x000fc8000fffe1ff */
[----:B------:R-:W-:Y:S02]  /*09a0*/  USHF.L.U32 UR9, UR8, 0xb, URZ ;  /* 0x0000000b08097899 */ /* 0x000fe400080006ff */
[----:B------:R-:W-:Y:S02]  /*09b0*/  USHF.L.U32 UR8, UR8, 0x1, URZ ;  /* 0x0000000108087899 */ /* 0x000fe400080006ff */
[----:B-1----:R-:W-:Y:S02]  /*09c0*/  ULEA UR6, UR6, UR5, 0x18 ;  /* 0x0000000506067291 */ /* 0x002fe4000f8ec0ff */
[----:B------:R-:W-:-:S04]  /*09d0*/  UIADD3 UR4, UPT, UPT, -UR4, 0x100000, URZ ;  /* 0x0010000004047890 */ /* 0x000fc8000fffe1ff */
[----:B------:R-:W-:Y:S02]  /*09e0*/  USHF.L.U32 UR5, UR4, 0xb, URZ ;  /* 0x0000000b04057899 */ /* 0x000fe400080006ff */
[----:B------:R-:W-:Y:S01]  /*09f0*/  USHF.L.U32 UR4, UR4, 0x1, URZ ;  /* 0x0000000104047899 */ /* 0x000fe200080006ff */
[----:B------:R-:W1:Y:S03]  /*0a00*/  FENCE.VIEW.ASYNC.S ;  /* 0x00000000000073c6 */ /* 0x000e660000000000 */
[----:B-1----:R2:W1:Y:S08]  /*0a10*/  SYNCS.EXCH.64 URZ, [UR6+0x70], UR8 ;  /* 0x0000700806ff75b2 */ /* 0x0024700008000100 */
[----:B------:R2:W1:Y:S01]  /*0a20*/  SYNCS.EXCH.64 URZ, [UR6+0x80], UR4 ;  /* 0x0000800406ff75b2 */ /* 0x0004620008000100 */
[----:B------:R2:W1:Y:S01]  /*0a30*/  SYNCS.EXCH.64 URZ, [UR6+0x78], UR8 ;  /* 0x0000780806ff75b2 */ /* 0x0004620008000100 */
[----:B------:R2:W1:Y:S02]  /*0a40*/  SYNCS.EXCH.64 URZ, [UR6+0x88], UR4 ;  /* 0x0000880406ff75b2 */ /* 0x0004640008000100 */
[----:B--2---:R-:W-:Y:S01]  /*0a50*/  NOP ;  /* 0x0000000000007918 */ /* 0x004fe20000000000 */
.L_x_12:
        /* <DEDUP_REMOVED lines=26> */
.L_x_13:
[----:B------:R-:W2:Y:S01]  /*0c00*/  SHFL.IDX PT, R2, R82, RZ, 0x1f ;  /* 0x00001fff52027589 */ /* 0x000ea200000e0000 */
[----:B------:R-:W1:Y:S01]  /*0c10*/  S2UR UR47, SR_CgaCtaId ;  /* 0x00000000002f79c3 */ /* 0x000e620000008800 */
[----:B------:R-:W-:Y:S01]  /*0c20*/  NOP ;  /* 0x0000000000007918 */ /* 0x000fe20000000000 */
[----:B--2---:R-:W-:-:S13]  /*0c30*/  ISETP.NE.AND P0, PT, R2, 0x3, PT ;  /* 0x000000030200780c */ /* 0x004fda0003f05270 */
[----:B-1----:R-:W-:Y:S05]  /*0c40*/  @P0 BRA `(.L_x_14) ;  /* 0x0000000000340947 */ /* 0x002fea0003800000 */
[----:B------:R-:W-:Y:S01]  /*0c50*/  UMOV UR4, 0x400 ;  /* 0x0000040000047882 */ /* 0x000fe20000000000 */
[----:B------:R-:W-:Y:S01]  /*0c60*/  UMOV UR6, 0x20 ;  /* 0x0000002000067882 */ /* 0x000fe20000000000 */
[----:B------:R-:W-:Y:S02]  /*0c70*/  ULEA UR4, UR47, UR4, 0x18 ;  /* 0x000000042f047291 */ /* 0x000fe4000f8ec0ff */
[----:B------:R-:W-:-:S04]  /*0c80*/  UIADD3 UR6, UPT, UPT, -UR6, 0x100000, URZ ;  /* 0x0010000006067890 */ /* 0x000fc8000fffe1ff */
[----:B------:R-:W-:Y:S02]  /*0c90*/  USHF.L.U32 UR7, UR6, 0xb, URZ ;  /* 0x0000000b06077899 */ /* 0x000fe400080006ff */
[----:B------:R-:W-:Y:S01]  /*0ca0*/  USHF.L.U32 UR6, UR6, 0x1, URZ ;  /* 0x0000000106067899 */ /* 0x000fe200080006ff */
[----:B------:R-:W-:Y:S01]  /*0cb0*/  ELECT P0, URZ, PT ;  /* 0x0000000000ff782f */ /* 0x000fe20003800000 */
[----:B------:R-:W1:Y:S10]  /*0cc0*/  FENCE.VIEW.ASYNC.S ;  /* 0x00000000000073c6 */ /* 0x000e740000000000 */
[----:B-1----:R1:W2:Y:S01]  /*0cd0*/  SYNCS.EXCH.64 URZ, [UR4+0xd0], UR6 ;  /* 0x0000d00604ff75b2 */ /* 0x0022a20008000100 */
[----:B------:R1:W1:Y:S01]  /*0ce0*/  SYNCS.EXCH.64 URZ, [UR4+0xe0], UR6 ;  /* 0x0000e00604ff75b2 */ /* 0x0002620008000100 */
[----:B------:R1:W1:Y:S01]  /*0cf0*/  SYNCS.EXCH.64 URZ, [UR4+0xd8], UR6 ;  /* 0x0000d80604ff75b2 */ /* 0x0002620008000100 */
[----:B------:R1:W1:Y:S01]  /*0d00*/  SYNCS.EXCH.64 URZ, [UR4+0xe8], UR6 ;  /* 0x0000e80604ff75b2 */ /* 0x0002620008000100 */
[----:B------:R-:W-:Y:S01]  /*0d10*/  NOP ;  /* 0x0000000000007918 */ /* 0x000fe20000000000 */
.L_x_14:
[----:B-1----:R-:W1:Y:S01]  /*0d20*/  LDCU UR4, c[0x0][0x36c] ;  /* 0x00006d80ff0477ac */ /* 0x002e620008000800 */
[----:B------:R-:W-:Y:S01]  /*0d30*/  ISETP.NE.OR P3, PT, R0, 0x2, !P3 ;  /* 0x000000020000780c */ /* 0x000fe20005f65670 */
[----:B------:R-:W-:Y:S01]  /*0d40*/  NOP ;  /* 0x0000000000007918 */ /* 0x000fe20000000000 */
[----:B------:R-:W-:Y:S01]  /*0d50*/  LOP3.LUT R0, R93, 0x1f, RZ, 0xc0, !PT ;  /* 0x0000001f5d007812 */ /* 0x000fe200078ec0ff */
[----:B------:R-:W-:Y:S02]  /*0d60*/  UISETP.NE.AND UP4, UPT, UR18, URZ, UPT ;  /* 0x000000ff1200728c */ /* 0x000fe4000bf85270 */
[----:B-1----:R-:W-:-:S09]  /*0d70*/  UISETP.EQ.U32.AND UP5, UPT, UR4, 0x1, UPT ;  /* 0x000000010400788c */ /* 0x002fd2000bfa2070 */
[----:B------:R-:W-:Y:S05]  /*0d80*/  BRA.U !UP5, `(.L_x_15) ;  /* 0x000000010d087547 */ /* 0x000fea000b800000 */
[----:B--234-:R-:W-:Y:S01]  /*0d90*/  UCGABAR_ARV ;  /* 0x00000000000079c7 */ /* 0x01cfe20008000000 */
[----:B------:R-:W-:Y:S05]  /*0da0*/  BRA `(.L_x_16) ;  /* 0x0000000000047947 */ /* 0x000fea0003800000 */
.L_x_15:
[----:B--234-:R-:W-:Y:S01]  /*0db0*/  NOP ;  /* 0x0000000000007918 */ /* 0x01cfe20000000000 */
.L_x_16:
[----:B------:R-:W1:Y:S01]  /*0dc0*/  S2UR UR24, SR_CTAID.X ;  /* 0x00000000001879c3 */ /* 0x000e620000002500 */
[----:B------:R-:W-:-:S05]  /*0dd0*/  CS2R.32 R83, SR_CgaSize ;  /* 0x0000000000537805 */ /* 0x000fca0000008a00 */
[----:B------:R-:W-:-:S05]  /*0de0*/  IMAD R83, R83, -0xa0, RZ ;  /* 0xffffff6053537824 */ /* 0x000fca00078e02ff */
[----:B------:R-:W-:-:S14]  /*0df0*/  R2UR UR5, R83 ;  /* 0x00000000530572ca */ /* 0x000fdc00000e0000 */
[----:B------:R-:W2:Y:S01]  /*0e00*/  LDCU UR5, c[0x0][UR5+0x2b0] ;  /* 0x00005600050577ac */ /* 0x000ea20008000800 */
[----:B------:R-:W-:-:S05]  /*0e10*/  CS2R.32 R83, SR_CgaSize ;  /* 0x0000000000537805 */ /* 0x000fca0000008a00 */
[----:B------:R-:W-:-:S05]  /*0e20*/  IMAD R83, R83, -0xa0, RZ ;  /* 0xffffff6053537824 */ /* 0x000fca00078e02ff */
[----:B------:R-:W-:-:S14]  /*0e30*/  R2UR UR4, R83 ;  /* 0x00000000530472ca */ /* 0x000fdc00000e0000 */
[----:B------:R-:W3:Y:S01]  /*0e40*/  LDCU UR4, c[0x0][UR4+0x2b4] ;  /* 0x00005680040477ac */ /* 0x000ee20008000800 */
[----:B------:R-:W4:Y:S01]  /*0e50*/  S2UR UR28, SR_CTAID.Y ;  /* 0x00000000001c79c3 */ /* 0x000f220000002600 */
[----:B------:R-:W-:-:S05]  /*0e60*/  CS2R.32 R83, SR_CgaSize ;  /* 0x0000000000537805 */ /* 0x000fca0000008a00 */
[----:B------:R-:W-:-:S05]  /*0e70*/  IMAD R83, R83, -0xa0, RZ ;  /* 0xffffff6053537824 */ /* 0x000fca00078e02ff */
[----:B------:R-:W-:-:S14]  /*0e80*/  R2UR UR6, R83 ;  /* 0x00000000530672ca */ /* 0x000fdc00000e0000 */
[----:B------:R-:W3:Y:S01]  /*0e90*/  LDCU UR6, c[0x0][UR6+0x2a0] ;  /* 0x00005400060677ac */ /* 0x000ee20008000800 */
[----:B------:R-:W-:-:S05]  /*0ea0*/  CS2R.32 R83, SR_CgaSize ;  /* 0x0000000000537805 */ /* 0x000fca0000008a00 */
[----:B------:R-:W-:-:S05]  /*0eb0*/  IMAD R83, R83, -0xa0, RZ ;  /* 0xffffff6053537824 */ /* 0x000fca00078e02ff */
[----:B------:R-:W-:-:S14]  /*0ec0*/  R2UR UR63, R83 ;  /* 0x00000000533f72ca */ /* 0x000fdc00000e0000 */
[----:B------:R-:W3:Y:S01]  /*0ed0*/  LDCU UR63, c[0x0][UR63+0x2a4] ;  /* 0x000054803f3f77ac */ /* 0x000ee20008000800 */
[----:B------:R-:W-:Y:S01]  /*0ee0*/  USHF.L.U32 UR23, UR47, 0xd, URZ ;  /* 0x0000000d2f177899 */ /* 0x000fe200080006ff */
[----:B------:R-:W3:Y:S01]  /*0ef0*/  LDCU UR19, c[0x0][0xb24] ;  /* 0x00016480ff1377ac */ /* 0x000ee20008000800 */
[----:B------:R-:W3:Y:S01]  /*0f00*/  LDCU UR42, c[0x0][0xb24] ;  /* 0x00016480ff2a77ac */ /* 0x000ee20008000800 */
[----:B-1----:R-:W-:Y:S01]  /*0f10*/  I2FP.F32.U32 R3, UR24 ;  /* 0x0000001800037c45 */ /* 0x002fe20008201000 */
[----:B------:R-:W1:Y:S04]  /*0f20*/  LDCU UR22, c[0x0][0xb30] ;  /* 0x00016600ff1677ac */ /* 0x000e680008000800 */
[----:B--2---:R-:W-:Y:S01]  /*0f30*/  FMUL R3, R3, UR5 ;  /* 0x0000000503037c20 */ /* 0x004fe20008400000 */
[----:B------:R-:W-:Y:S01]  /*0f40*/  ULOP3.LUT UR23, UR23, 0x2000, URZ, 0xc0, !UPT ;  /* 0x0000200017177892 */ /* 0x000fe2000f8ec0ff */
[----:B----4-:R-:W-:-:S04]  /*0f50*/  I2FP.F32.U32 R2, UR28 ;  /* 0x0000001c00027c45 */ /* 0x010fc80008201000 */
[----:B------:R-:W2:Y:S01]  /*0f60*/  F2I.U32.TRUNC.NTZ R3, R3 ;  /* 0x0000000300037305 */ /* 0x000ea2000020f000 */
[----:B---3--:R-:W-:-:S07]  /*0f70*/  FMUL R2, R2, UR4 ;  /* 0x0000000402027c20 */ /* 0x008fce0008400000 */
[----:B------:R-:W3:Y:S01]  /*0f80*/  F2I.U32.TRUNC.NTZ R2, R2 ;  /* 0x0000000200027305 */ /* 0x000ee2000020f000 */
[----:B--2---:R-:W-:Y:S02]  /*0f90*/  R2UR UR5, R3 ;  /* 0x00000000030572ca */ /* 0x004fe400000e0000 */
[----:B---3--:R-:W-:Y:S02]  /*0fa0*/  R2UR UR4, R2 ;  /* 0x00000000020472ca */ /* 0x008fe400000e0000 */
[----:B------:R-:W-:-:S09]  /*0fb0*/  PRMT R2, RZ, 0x7610, R2 ;  /* 0x00007610ff027816 */ /* 0x000fd20000000002 */
[----:B------:R-:W-:-:S04]  /*0fc0*/  UIADD3 UR5, UPT, UPT, -UR5, URZ, URZ ;  /* 0x000000ff05057290 */ /* 0x000fc8000fffe1ff */
[----:B------:R-:W-:Y:S02]  /*0fd0*/  UIMAD UR5, UR6, UR5, UR24 ;  /* 0x00000005060572a4 */ /* 0x000fe4000f8e0218 */
[----:B------:R-:W-:-:S04]  /*0fe0*/  UIADD3 UR4, UPT, UPT, -UR4, URZ, URZ ;  /* 0x000000ff04047290 */ /* 0x000fc8000fffe1ff */
[----:B------:R-:W-:Y:S01]  /*0ff0*/  IMAD.U32 R83, RZ, RZ, UR5 ;  /* 0x00000005ff537e24 */ /* 0x000fe2000f8e00ff */
[----:B------:R-:W-:Y:S01]  /*1000*/  UIMAD UR63, UR63, UR4, UR28 ;  /* 0x000000043f3f72a4 */ /* 0x000fe2000f8e021c */
[----:B-1----:R-:W-:Y:S11]  /*1010*/  BRA.U UP4, `(.L_x_17) ;  /* 0x0000000104287547 */ /* 0x002ff6000b800000 */
[----:B------:R-:W-:Y:S01]  /*1020*/  R2UR UR6, R83 ;  /* 0x00000000530672ca */ /* 0x000fe200000e0000 */
[----:B------:R-:W-:-:S12]  /*1030*/  UISETP.NE.AND UP0, UPT, UR63, URZ, UPT ;  /* 0x000000ff3f00728c */ /* 0x000fd8000bf05270 */
[----:B------:R-:W-:-:S04]  /*1040*/  UISETP.EQ.OR UP0, UPT, UR6, URZ, !UP0 ;  /* 0x000000ff0600728c */ /* 0x000fc8000c702670 */
[----:B------:R-:W-:Y:S02]  /*1050*/  USEL UR5, URZ, 0x1, !UP0 ;  /* 0x00000001ff057887 */ /* 0x000fe4000c000000 */
[----:B------:R-:W-:-:S04]  /*1060*/  UISETP.NE.AND UP0, UPT, UR63, URZ, UPT ;  /* 0x000000ff3f00728c */ /* 0x000fc8000bf05270 */
[----:B------:R-:W-:Y:S02]  /*1070*/  USEL UR4, URZ, 0x2, UP0 ;  /* 0x00000002ff047887 */ /* 0x000fe40008000000 */
[----:B------:R-:W-:-:S04]  /*1080*/  UISETP.NE.AND UP0, UPT, UR6, 0x1, UPT ;  /* 0x000000010600788c */ /* 0x000fc8000bf05270 */
[----:B------:R-:W-:-:S04]  /*1090*/  USEL UR4, UR4, 0x2, UP0 ;  /* 0x0000000204047887 */ /* 0x000fc80008000000 */
[----:B------:R-:W-:-:S06]  /*10a0*/  UIADD3 UR4, UPT, UPT, UR5, UR4, URZ ;  /* 0x0000000405047290 */ /* 0x000fcc000fffe0ff */
[----:B------:R-:W-:-:S07]  /*10b0*/  MOV R2, UR4 ;  /* 0x0000000400027c02 */ /* 0x000fce0008000f00 */
.L_x_17:
[----:B------:R-:W1:Y:S01]  /*10c0*/  S2UR UR36, SR_CTAID.Z ;  /* 0x00000000002479c3 */ /* 0x000e620000002700 */
[----:B------:R-:W-:-:S09]  /*10d0*/  UISETP.GE.AND UP0, UPT, UR19, 0x1, UPT ;  /* 0x000000011300788c */ /* 0x000fd2000bf06270 */
[----:B------:R-:W-:Y:S05]  /*10e0*/  BRA.U !UP0, `(.L_x_18) ;  /* 0x0000000108d07547 */ /* 0x000fea000b800000 */
[----:B------:R-:W2:Y:S01]  /*10f0*/  LDCU UR20, c[0x0][0xb0c] ;  /* 0x00016180ff1477ac */ /* 0x000ea20008000800 */
[----:B------:R-:W3:Y:S01]  /*1100*/  LDCU.128 UR12, c[0x0][0xb10] ;  /* 0x00016200ff0c77ac */ /* 0x000ee20008000c00 */
[----:B------:R-:W4:Y:S01]  /*1110*/  LDCU UR6, c[0x0][0x370] ;  /* 0x00006e00ff0677ac */ /* 0x000f220008000800 */
[----:B------:R-:W1:Y:S01]  /*1120*/  LDCU UR7, c[0x0][0x374] ;  /* 0x00006e80ff0777ac */ /* 0x000e620008000800 */
[----:B------:R-:W1:Y:S01]  /*1130*/  LDCU UR21, c[0x0][0xb20] ;  /* 0x00016400ff1577ac */ /* 0x000e620008000800 */
[----:B--2---:R-:W-:Y:S02]  /*1140*/  UISETP.NE.AND UP0, UPT, UR20, 0x1, UPT ;  /* 0x000000011400788c */ /* 0x004fe4000bf05270 */
[----:B---3--:R-:W-:Y:S01]  /*1150*/  UIMAD.WIDE.U32 UR4, UR24, UR12, URZ ;  /* 0x0000000c180472a5 */ /* 0x008fe2000f8e00ff */
[----:B------:R-:W2:Y:S01]  /*1160*/  LDCU.64 UR8, c[0x0][0xb28] ;  /* 0x00016500ff0877ac */ /* 0x000ea20008000a00 */
[----:B----4-:R-:W-:Y:S02]  /*1170*/  UIMAD.WIDE.U32 UR10, UR6, UR12, URZ ;  /* 0x0000000c060a72a5 */ /* 0x010fe4000f8e00ff */
[----:B------:R-:W-:-:S02]  /*1180*/  USHF.R.U32.HI UR5, URZ, UR13, UR5 ;  /* 0x0000000dff057299 */ /* 0x000fc40008011605 */
[----:B------:R-:W-:Y:S02]  /*1190*/  UISETP.NE.AND UP2, UPT, UR19, 0x1, UPT ;  /* 0x000000011300788c */ /* 0x000fe4000bf45270 */
[----:B------:R-:W-:Y:S01]  /*11a0*/  USEL UR5, UR24, UR5, !UP0 ;  /* 0x0000000518057287 */ /* 0x000fe2000c000000 */
[----:B------:R-:W-:Y:S01]  /*11b0*/  UMOV UR10, UR11 ;  /* 0x0000000b000a7c82 */ /* 0x000fe20008000000 */
[----:B------:R-:W-:Y:S02]  /*11c0*/  UIMAD.WIDE.U32 UR16, UR28, UR15, URZ ;  /* 0x0000000f1c1072a5 */ /* 0x000fe4000f8e00ff */
[----:B------:R-:W-:Y:S02]  /*11d0*/  @UP0 USHF.R.U32.HI UR6, URZ, UR13, UR10 ;  /* 0x0000000dff060299 */ /* 0x000fe4000801160a */
[----:B------:R-:W-:Y:S02]  /*11e0*/  UISETP.NE.AND UP0, UPT, UR14, 0x1, UPT ;  /* 0x000000010e00788c */ /* 0x000fe4000bf05270 */
[----:B-1----:R-:W-:-:S02]  /*11f0*/  UIMAD.WIDE.U32 UR10, UR7, UR15, URZ ;  /* 0x0000000f070a72a5 */ /* 0x002fc4000f8e00ff */
[----:B--2---:R-:W-:Y:S01]  /*1200*/  UIMAD.WIDE.U32 UR12, UR6, UR8, URZ ;  /* 0x00000008060c72a5 */ /* 0x004fe2000f8e00ff */
[----:B------:R-:W-:Y:S02]  /*1210*/  UMOV UR4, UR17 ;  /* 0x0000001100047c82 */ /* 0x000fe40008000000 */
[----:B------:R-:W-:Y:S02]  /*1220*/  USHF.R.U32.HI UR4, URZ, UR21, UR4 ;  /* 0x00000015ff047299 */ /* 0x000fe40008011604 */
[----:B------:R-:W-:Y:S02]  /*1230*/  UMOV UR10, UR11 ;  /* 0x0000000b000a7c82 */ /* 0x000fe40008000000 */
[----:B------:R-:W-:Y:S01]  /*1240*/  UMOV UR12, UR13 ;  /* 0x0000000d000c7c82 */ /* 0x000fe20008000000 */
[----:B------:R-:W-:Y:S02]  /*1250*/  @UP0 USHF.R.U32.HI UR7, URZ, UR21, UR10 ;  /* 0x00000015ff070299 */ /* 0x000fe4000801160a */
[----:B------:R-:W-:-:S02]  /*1260*/  USEL UR4, UR28, UR4, !UP0 ;  /* 0x000000041c047287 */ /* 0x000fc4000c000000 */
[----:B------:R-:W-:Y:S02]  /*1270*/  UIMAD.WIDE.U32 UR10, UR7, UR8, URZ ;  /* 0x00000008070a72a5 */ /* 0x000fe4000f8e00ff */
[----:B------:R-:W-:Y:S02]  /*1280*/  @UP2 USHF.R.U32.HI UR6, URZ, UR9, UR12 ;  /* 0x00000009ff062299 */ /* 0x000fe4000801160c */
[----:B------:R-:W-:-:S03]  /*1290*/  UIMAD.WIDE.U32 UR12, UR4, UR8, URZ ;  /* 0x00000008040c72a5 */ /* 0x000fc6000f8e00ff */
[----:B------:R-:W-:Y:S02]  /*12a0*/  UMOV UR10, UR11 ;  /* 0x0000000b000a7c82 */ /* 0x000fe40008000000 */
[----:B------:R-:W-:Y:S02]  /*12b0*/  @UP2 USHF.R.U32.HI UR7, URZ, UR9, UR10 ;  /* 0x00000009ff072299 */ /* 0x000fe4000801160a */
[----:B------:R-:W-:Y:S02]  /*12c0*/  UIMAD UR10, UR6, UR19, URZ ;  /* 0x00000013060a72a4 */ /* 0x000fe4000f8e02ff */
[----:B------:R-:W-:-:S04]  /*12d0*/  UIMAD UR7, UR7, UR19, URZ ;  /* 0x00000013070772a4 */ /* 0x000fc8000f8e02ff */
[----:B------:R-:W-:-:S03]  /*12e0*/  UISETP.GE.AND UP0, UPT, UR4, UR7, UPT ;  /* 0x000000070400728c */ /* 0x000fc6000bf06270 */
[----:B------:R-:W-:Y:S01]  /*12f0*/  UMOV UR7, UR13 ;  /* 0x0000000d00077c82 */ /* 0x000fe20008000000 */
[----:B------:R-:W-:Y:S02]  /*1300*/  UISETP.GE.OR UP0, UPT, UR5, UR10, UP0 ;  /* 0x0000000a0500728c */ /* 0x000fe40008706670 */
[----:B------:R-:W-:Y:S02]  /*1310*/  UIMAD.WIDE.U32 UR10, UR5, UR8, URZ ;  /* 0x00000008050a72a5 */ /* 0x000fe4000f8e00ff */
[----:B------:R-:W-:Y:S02]  /*1320*/  USHF.R.U32.HI UR7, URZ, UR9, UR7 ;  /* 0x00000009ff077299 */ /* 0x000fe40008011607 */
[----:B------:R-:W-:Y:S02]  /*1330*/  UIADD3 UR10, UPT, UPT, -UR4, URZ, URZ ;  /* 0x000000ff040a7290 */ /* 0x000fe4000fffe1ff */
[----:B------:R-:W-:Y:S02]  /*1340*/  USEL UR7, UR4, UR7, !UP2 ;  /* 0x0000000704077287 */ /* 0x000fe4000d000000 */
[----:B------:R-:W-:Y:S01]  /*1350*/  UIMAD UR10, UR14, UR10, UR28 ;  /* 0x0000000a0e0a72a4 */ /* 0x000fe2000f8e021c */
[----:B------:R-:W-:Y:S01]  /*1360*/  @!UP0 UMOV UR8, UR11 ;  /* 0x0000000b00088c82 */ /* 0x000fe20008000000 */
[----:B------:R-:W-:-:S02]  /*1370*/  UIADD3 UR11, UPT, UPT, -UR5, URZ, URZ ;  /* 0x000000ff050b7290 */ /* 0x000fc4000fffe1ff */
[----:B------:R-:W-:Y:S02]  /*1380*/  @!UP0 USHF.R.U32.HI UR8, URZ, UR9, UR8 ;  /* 0x00000009ff088299 */ /* 0x000fe40008011608 */
[----:B------:R-:W-:Y:S02]  /*1390*/  UIADD3 UR9, UPT, UPT, -UR7, URZ, URZ ;  /* 0x000000ff07097290 */ /* 0x000fe4000fffe1ff */
[----:B------:R-:W-:Y:S02]  /*13a0*/  @!UP0 USEL UR8, UR5, UR8, !UP2 ;  /* 0x0000000805088287 */ /* 0x000fe4000d000000 */
[----:B------:R-:W-:Y:S02]  /*13b0*/  UIMAD UR9, UR19, UR9, UR4 ;  /* 0x00000009130972a4 */ /* 0x000fe4000f8e0204 */
[----:B------:R-:W-:Y:S02]  /*13c0*/  @!UP0 UIADD3 UR7, UPT, UPT, UR7, -UR8, URZ ;  /* 0x8000000807078290 */ /* 0x000fe4000fffe0ff */
[----:B------:R-:W-:-:S02]  /*13d0*/  @!UP0 UIMAD UR6, UR9, UR6, UR8 ;  /* 0x00000006090682a4 */ /* 0x000fc4000f8e0208 */
[----:B------:R-:W-:Y:S02]  /*13e0*/  @!UP0 UIMAD UR4, UR7, UR19, UR5 ;  /* 0x00000013070482a4 */ /* 0x000fe4000f8e0205 */
[----:B------:R-:W-:Y:S02]  /*13f0*/  UIMAD UR24, UR20, UR11, UR24 ;  /* 0x0000000b141872a4 */ /* 0x000fe4000f8e0218 */
[----:B------:R-:W-:Y:S01]  /*1400*/  UIMAD UR28, UR4, UR14, UR10 ;  /* 0x0000000e041c72a4 */ /* 0x000fe2000f8e020a */
[----:B------:R-:W-:Y:S02]  /*1410*/  @!UP0 UMOV UR5, UR6 ;  /* 0x0000000600058c82 */ /* 0x000fe40008000000 */
[----:B------:R-:W-:-:S12]  /*1420*/  UIMAD UR24, UR5, UR20, UR24 ;  /* 0x00000014051872a4 */ /* 0x000fd8000f8e0218 */
.L_x_18:
[----:B------:R-:W-:-:S09]  /*1430*/  UISETP.NE.AND UP0, UPT, UR22, 0x1, UPT ;  /* 0x000000011600788c */ /* 0x000fd2000bf05270 */
[----:B------:R-:W-:Y:S05]  /*1440*/  BRA.U UP0, `(.L_x_19) ;  /* 0x0000000100407547 */ /* 0x000fea000b800000 */
[----:B------:R-:W2:Y:S01]  /*1450*/  LDCU.128 UR8, c[0x0][0xb10] ;  /* 0x00016200ff0877ac */ /* 0x000ea20008000c00 */
[----:B------:R-:W3:Y:S01]  /*1460*/  LDCU UR12, c[0x0][0xb0c] ;  /* 0x00016180ff0c77ac */ /* 0x000ee20008000800 */
[----:B------:R-:W4:Y:S01]  /*1470*/  LDCU UR13, c[0x0][0xb20] ;  /* 0x00016400ff0d77ac */ /* 0x000f220008000800 */
[----:B--2---:R-:W-:Y:S02]  /*1480*/  UIMAD.WIDE.U32 UR4, UR24, UR8, URZ ;  /* 0x00000008180472a5 */ /* 0x004fe4000f8e00ff */
[----:B------:R-:W-:Y:S02]  /*1490*/  UIMAD.WIDE.U32 UR6, UR28, UR11, URZ ;  /* 0x0000000b1c0672a5 */ /* 0x000fe4000f8e00ff */
[----:B---3--:R-:W-:Y:S02]  /*14a0*/  UISETP.NE.AND UP0, UPT, UR12, 0x1, UPT ;  /* 0x000000010c00788c */ /* 0x008fe4000bf05270 */
[----:B------:R-:W-:-:S03]  /*14b0*/  USHF.R.U32.HI UR5, URZ, UR9, UR5 ;  /* 0x00000009ff057299 */ /* 0x000fc60008011605 */
[----:B------:R-:W-:Y:S01]  /*14c0*/  UMOV UR4, UR7 ;  /* 0x0000000700047c82 */ /* 0x000fe20008000000 */
[----:B------:R-:W-:Y:S02]  /*14d0*/  USEL UR5, UR24, UR5, !UP0 ;  /* 0x0000000518057287 */ /* 0x000fe4000c000000 */
[----:B------:R-:W-:Y:S02]  /*14e0*/  UISETP.NE.AND UP0, UPT, UR10, 0x1, UPT ;  /* 0x000000010a00788c */ /* 0x000fe4000bf05270 */
[----:B----4-:R-:W-:-:S04]  /*14f0*/  USHF.R.U32.HI UR4, URZ, UR13, UR4 ;  /* 0x0000000dff047299 */ /* 0x010fc80008011604 */
[----:B------:R-:W-:-:S04]  /*1500*/  USEL UR4, UR28, UR4, !UP0 ;  /* 0x000000041c047287 */ /* 0x000fc8000c000000 */
[----:B------:R-:W-:Y:S02]  /*1510*/  UIADD3 UR6, UPT, UPT, UR5, -UR4, URZ ;  /* 0x8000000405067290 */ /* 0x000fe4000fffe0ff */
[----:B------:R-:W-:Y:S02]  /*1520*/  UIADD3 UR4, UPT, UPT, -UR5, UR4, URZ ;  /* 0x0000000405047290 */ /* 0x000fe4000fffe1ff */
[----:B------:R-:W-:Y:S02]  /*1530*/  UIMAD UR28, UR6, UR10, UR28 ;  /* 0x0000000a061c72a4 */ /* 0x000fe4000f8e021c */
[----:B------:R-:W-:-:S12]  /*1540*/  UIMAD UR24, UR4, UR12, UR24 ;  /* 0x0000000c041872a4 */ /* 0x000fd8000f8e0218 */
.L_x_19:
[----:B------:R-:W-:Y:S01]  /*1550*/  UISETP.NE.AND UP0, UPT, UR18, 0x2, UPT ;  /* 0x000000021200788c */ /* 0x000fe2000bf05270 */
[----:B------:R-:W-:Y:S09]  /*1560*/  BRA.U !UP5, `(.L_x_20) ;  /* 0x000000010d0c7547 */ /* 0x000ff2000b800000 */
[----:B------:R-:W-:Y:S01]  /*1570*/  UCGABAR_WAIT ;  /* 0x0000000000007dc7 */ /* 0x000fe20008000000 */
[----:B------:R-:W-:Y:S01]  /*1580*/  CCTL.IVALL ;  /* 0x00000000ff00798f */ /* 0x000fe20002000000 */
[----:B------:R-:W-:Y:S05]  /*1590*/  BRA `(.L_x_21) ;  /* 0x0000000000047947 */ /* 0x000fea0003800000 */
.L_x_20:
[----:B------:R-:W-:Y:S06]  /*15a0*/  BAR.SYNC.DEFER_BLOCKING 0x0 ;  /* 0x0000000000007b1d */ /* 0x000fec0000010000 */
.L_x_21:
[----:B------:R-:W-:Y:S05]  /*15b0*/  BRA.U UP0, `(.L_x_22) ;  /* 0x0000001100dc7547 */ /* 0x000fea000b800000 */
[----:B------:R-:W2:Y:S01]  /*15c0*/  LDCU UR6, c[0x0][0x38c] ;  /* 0x00007180ff0677ac */ /* 0x000ea20008000800 */
[----:B------:R-:W-:Y:S01]  /*15d0*/  PLOP3.LUT P1, PT, PT, PT, UP3, 0x80, 0x8 ;  /* 0x000000000008781c */ /* 0x000fe20003f2f038 */
[----:B------:R-:W-:Y:S01]  /*15e0*/  IMAD.MOV.U32 R12, RZ, RZ, 0x1 ;  /* 0x00000001ff0c7424 */ /* 0x000fe200078e00ff */
[----:B------:R-:W-:Y:S01]  /*15f0*/  ISETP.EQ.OR P2, PT, R0, RZ, P3 ;  /* 0x000000ff0000720c */ /* 0x000fe20001f42670 */
[----:B------:R-:W-:Y:S01]  /*1600*/  UISETP.NE.AND UP1, UPT, UR18, URZ, UPT ;  /* 0x000000ff1200728c */ /* 0x000fe2000bf25270 */
[----:B------:R-:W-:Y:S01]  /*1610*/  PLOP3.LUT P1, PT, P1, PT, PT, 0x8, 0x80 ;  /* 0x000000000080781c */ /* 0x000fe20000f2e170 */
[----:B------:R-:W-:Y:S01]  /*1620*/  USEL UR29, URZ, 0x1, UP6 ;  /* 0x00000001ff1d7887 */ /* 0x000fe2000b000000 */
[----:B------:R-:W-:Y:S01]  /*1630*/  CS2R R10, SRZ ;  /* 0x00000000000a7805 */ /* 0x000fe2000001ff00 */
[----:B------:R-:W-:Y:S01]  /*1640*/  IMAD.MOV.U32 R9, RZ, RZ, RZ ;  /* 0x000000ffff097224 */ /* 0x000fe200078e00ff */
[----:B------:R-:W3:Y:S01]  /*1650*/  LDCU UR44, c[0x0][0x370] ;  /* 0x00006e00ff2c77ac */ /* 0x000ee20008000800 */
[----:B------:R-:W-:Y:S01]  /*1660*/  IMAD.MOV.U32 R8, RZ, RZ, 0x1 ;  /* 0x00000001ff087424 */ /* 0x000fe200078e00ff */
[----:B------:R-:W4:Y:S01]  /*1670*/  LDCU.64 UR38, c[0x0][0x348] ;  /* 0x00006900ff2677ac */ /* 0x000f220008000a00 */
[----:B------:R-:W-:-:S02]  /*1680*/  USHF.R.U32.HI UR49, URZ, 0x6, UR23 ;  /* 0x00000006ff317899 */ /* 0x000fc40008011617 */
[----:B--2---:R-:W-:Y:S02]  /*1690*/  UIADD3 UR5, UPT, UPT, UR6, 0x7f, URZ ;  /* 0x0000007f06057890 */ /* 0x004fe4000fffe0ff */
[----:B------:R-:W-:Y:S02]  /*16a0*/  UIADD3 UR50, UPT, UPT, UR6, 0xfe, URZ ;  /* 0x000000fe06327890 */ /* 0x000fe4000fffe0ff */
[----:B------:R-:W-:Y:S01]  /*16b0*/  USHF.R.S32.HI UR4, URZ, 0x1f, UR5 ;  /* 0x0000001fff047899 */ /* 0x000fe20008011405 */
[----:B------:R-:W2:Y:S03]  /*16c0*/  LDCU UR43, c[0x0][0x374] ;  /* 0x00006e80ff2b77ac */ /* 0x000ea60008000800 */
[----:B------:R-:W-:Y:S02]  /*16d0*/  ULEA.HI UR4, UR4, UR5, URZ, 0x7 ;  /* 0x0000000504047291 */ /* 0x000fe4000f8f38ff */
[----:B------:R-:W-:-:S02]  /*16e0*/  USEL UR29, UR29, 0x2, UP1 ;  /* 0x000000021d1d7887 */ /* 0x000fc40008800000 */
[----:B------:R-:W-:Y:S02]  /*16f0*/  USHF.R.S32.HI UR46, URZ, 0x7, UR4 ;  /* 0x00000007ff2e7899 */ /* 0x000fe40008011404 */
[----:B------:R-:W-:Y:S02]  /*1700*/  UIADD3 UR4, UPT, UPT, UR6, -0x1, URZ ;  /* 0xffffffff06047890 */ /* 0x000fe4000fffe0ff */
[----:B------:R-:W-:Y:S02]  /*1710*/  UISETP.LT.U32.AND UP0, UPT, UR46, 0x2, UPT ;  /* 0x000000022e00788c */ /* 0x000fe4000bf01070 */
[----:B------:R-:W-:Y:S02]  /*1720*/  UISETP.GE.U32.AND UP2, UPT, UR4, -0xff, UPT ;  /* 0xffffff010400788c */ /* 0x000fe4000bf46070 */
[----:B------:R-:W-:Y:S01]  /*1730*/  USEL UR45, UR46, 0x2, UP0 ;  /* 0x000000022e2d7887 */ /* 0x000fe20008000000 */
[----:B------:R-:W-:-:S03]  /*1740*/  UMOV UR21, URZ ;  /* 0x000000ff00157c82 */ /* 0x000fc60008000000 */
[----:B------:R-:W-:Y:S02]  /*1750*/  UIADD3 UR22, UPT, UPT, UR45, -0x1, URZ ;  /* 0xffffffff2d167890 */ /* 0x000fe4000fffe0ff */
[----:B------:R-:W-:-:S03]  /*1760*/  UIADD3 UR48, UPT, UPT, UR46, -UR45, URZ ;  /* 0x8000002d2e307290 */ /* 0x000fc6000fffe0ff */
[----:B------:R-:W-:-:S04]  /*1770*/  @UP2 UIADD3 UR22, UPT, UPT, UR45, URZ, URZ ;  /* 0x000000ff2d162290 */ /* 0x000fc8000fffe0ff */
[----:B--234-:R-:W-:-:S12]  /*1780*/  UIADD3 UR22, UPT, UPT, UR22, 0x1, URZ ;  /* 0x0000000116167890 */ /* 0x01cfd8000fffe0ff */
.L_x_42:
[----:B------:R-:W-:Y:S01]  /*1790*/  UISETP.NE.AND UP0, UPT, UR47, URZ, UPT ;  /* 0x000000ff2f00728c */ /* 0x000fe2000bf05270 */
[----:B------:R-:W2:Y:S08]  /*17a0*/  S2UR UR47, SR_CgaCtaId ;  /* 0x00000000002f79c3 */ /* 0x000eb00000008800 */
[----:B-1----:R-:W-:Y:S05]  /*17b0*/  BRA.U UP0, `(.L_x_23) ;  /* 0x0000000100347547 */ /* 0x002fea000b800000 */
[----:B------:R-:W3:Y:S01]  /*17c0*/  S2R R0, SR_CgaCtaId ;  /* 0x0000000000007919 */ /* 0x000ee20000008800 */
[----:B------:R-:W-:Y:S02]  /*17d0*/  MOV R3, 0x400 ;  /* 0x0000040000037802 */ /* 0x000fe40000000f00 */
[----:B------:R-:W-:Y:S02]  /*17e0*/  SHF.L.U32 R2, R8, 0x1f, RZ ;  /* 0x0000001f08027819 */ /* 0x000fe400000006ff */
[----:B---3--:R-:W-:-:S05]  /*17f0*/  LEA R0, R0, R3, 0x18 ;  /* 0x0000000300007211 */ /* 0x008fca00078ec0ff */
[----:B------:R-:W-:-:S04]  /*1800*/  IMAD R3, R9, 0x8, R0 ;  /* 0x0000000809037824 */ /* 0x000fc800078e0200 */
[----:B------:R-:W3:Y:S02]  /*1810*/  SYNCS.PHASECHK.TRANS64.TRYWAIT P0, [R3+URZ+0xe0], R2 ;  /* 0x0000e002030075a7 */ /* 0x000ee400080011ff */
[----:B---3--:R-:W-:Y:S05]  /*1820*/  @!P0 BRA `(.L_x_24) ;  /* 0x0000007c00f48947 */ /* 0x008fea0003800000 */
.L_x_136:
[----:B------:R-:W-:Y:S01]  /*1830*/  VIADD R9, R9, 0x1 ;  /* 0x0000000109097836 */ /* 0x000fe20000000000 */
[----:B------:R3:W-:Y:S04]  /*1840*/  SYNCS.ARRIVE.TRANS64.A1T0 RZ, [R3+URZ+0xd0], RZ ;  /* 0x0000d0ff03ff79a7 */ /* 0x0007e800081000ff */
[----:B------:R-:W-:-:S04]  /*1850*/  ISETP.NE.AND P0, PT, R9, 0x2, PT ;  /* 0x000000020900780c */ /* 0x000fc80003f05270 */
[----:B------:R-:W-:Y:S02]  /*1860*/  SEL R9, R9, RZ, P0 ;  /* 0x000000ff09097207 */ /* 0x000fe40000000000 */
[----:B---3--:R-:W-:-:S04]  /*1870*/  SEL R3, RZ, 0x1, P0 ;  /* 0x00000001ff037807 */ /* 0x008fc80000000000 */
[----:B------:R-:W-:-:S07]  /*1880*/  LOP3.LUT R8, R8, R3, RZ, 0x3c, !PT ;  /* 0x0000000308087212 */ /* 0x000fce00078e3cff */
.L_x_23:
[----:B------:R-:W-:Y:S01]  /*1890*/  UMOV UR13, 0x400 ;  /* 0x00000400000d7882 */ /* 0x000fe20000000000 */
[----:B------:R-:W-:Y:S01]  /*18a0*/  SHF.L.U32 R0, R12, 0x1f, RZ ;  /* 0x0000001f0c007819 */ /* 0x000fe200000006ff */
[----:B--2---:R-:W-:Y:S02]  /*18b0*/  ULEA UR13, UR47, UR13, 0x18 ;  /* 0x0000000d2f0d7291 */ /* 0x004fe4000f8ec0ff */
[----:B------:R-:W-:Y:S02]  /*18c0*/  UISETP.GE.U32.AND UP0, UPT, UR50, 0xff, UPT ;  /* 0x000000ff3200788c */ /* 0x000fe4000bf06070 */
[----:B------:R-:W-:Y:S02]  /*18d0*/  ULEA UR4, UR21, UR13, 0x3 ;  /* 0x0000000d15047291 */ /* 0x000fe4000f8e18ff */
[----:B------:R-:W-:Y:S02]  /*18e0*/  USHF.L.U32 UR35, UR24, 0x6, URZ ;  /* 0x0000000618237899 */ /* 0x000fe400080006ff */
[----:B------:R-:W-:Y:S01]  /*18f0*/  ULEA UR19, UR28, UR49, 0x8 ;  /* 0x000000311c137291 */ /* 0x000fe2000f8e40ff */
[----:B------:R-:W-:-:S04]  /*1900*/  UMOV UR14, URZ ;  /* 0x000000ff000e7c82 */ /* 0x000fc80008000000 */
[----:B------:R2:W3:Y:S01]  /*1910*/  SYNCS.PHASECHK.TRANS64.TRYWAIT P0, [UR4+0x10], R0 ;  /* 0x00001000ff0075a7 */ /* 0x0004e20008001104 */
[----:B------:R-:W-:Y:S06]  /*1920*/  BRA.U !UP0, `(.L_x_25) ;  /* 0x0000000108f07547 */ /* 0x000fec000b800000 */
[----:B------:R-:W-:Y:S01]  /*1930*/  UMOV UR15, URZ ;  /* 0x000000ff000f7c82 */ /* 0x000fe20008000000 */
[----:B------:R-:W-:-:S05]  /*1940*/  UMOV UR4, UR21 ;  /* 0x0000001500047c82 */ /* 0x000fca0008000000 */
.L_x_31:
[----:B------:R-:W-:Y:S01]  /*1950*/  ULEA UR33, UR4, UR13, 0x3 ;  /* 0x0000000d04217291 */ /* 0x000fe2000f8e18ff */
[----:B---3--:R-:W-:Y:S01]  /*1960*/  @!P3 MOV R2, 0x14000 ;  /* 0x000140000002b802 */ /* 0x008fe20000000f00 */
[----:B-1-3--:R-:W-:Y:S10]  /*1970*/  @P0 BRA `(.L_x_26) ;  /* 0x00000000000c0947 */ /* 0x00aff40003800000 */
[----:B------:R-:W-:-:S04]  /*1980*/  SHF.L.U32 R3, R12, 0x1f, RZ ;  /* 0x0000001f0c037819 */ /* 0x000fc800000006ff */
[----:B------:R-:W3:Y:S02]  /*1990*/  SYNCS.PHASECHK.TRANS64.TRYWAIT P0, [UR33+0x10], R3 ;  /* 0x00001003ff0075a7 */ /* 0x000ee40008001121 */
[----:B---3--:R-:W-:Y:S05]  /*19a0*/  @!P0 BRA `(.L_x_27) ;  /* 0x0000007c00a88947 */ /* 0x008fea0003800000 */
.L_x_26:
[----:B------:R3:W-:Y:S01]  /*19b0*/  @!P3 SYNCS.ARRIVE.TRANS64 RZ, [UR33], R2 ;  /* 0x00000002ffffb9a7 */ /* 0x0007e20008000021 */
[----:B------:R-:W-:-:S04]  /*19c0*/  ULOP3.LUT UR5, UR29, 0x2, URZ, 0xfc, !UPT ;  /* 0x000000021d057892 */ /* 0x000fc8000f8efcff */
[----:B------:R-:W-:-:S09]  /*19d0*/  UISETP.NE.AND UP0, UPT, UR5, 0x2, UPT ;  /* 0x000000020500788c */ /* 0x000fd2000bf05270 */
[----:B------:R-:W-:Y:S05]  /*19e0*/  BRA.U UP0, `(.L_x_28) ;  /* 0x0000000100047547 */ /* 0x000fea000b800000 */
[----:B-1----:R-:W-:Y:S05]  /*19f0*/  BPT.TRAP 0x1 ;  /* 0x000000040000795c */ /* 0x002fea0000300000 */
.L_x_28:
[----:B------:R-:W-:Y:S04]  /*1a00*/  BSSY.RECONVERGENT B0, `(.L_x_29) ;  /* 0x0000003000007945 */ /* 0x000fe80003800200 */
[----:B------:R-:W-:Y:S05]  /*1a10*/  @P2 BRA `(.L_x_30) ;  /* 0x0000000000042947 */ /* 0x000fea0003800000 */
[----:B-1----:R-:W-:Y:S05]  /*1a20*/  BPT.TRAP 0x1 ;  /* 0x000000040000795c */ /* 0x002fea0000300000 */
.L_x_30:
[----:B-1----:R-:W-:Y:S05]  /*1a30*/  BSYNC.RECONVERGENT B0 ;  /* 0x0000000000007941 */ /* 0x002fea0003800200 */
.L_x_29:
[----:B------:R-:W-:Y:S02]  /*1a40*/  UIADD3 UR5, UPT, UPT, UR4, 0x1, URZ ;  /* 0x0000000104057890 */ /* 0x000fe4000fffe0ff */
[----:B------:R-:W-:Y:S02]  /*1a50*/  ULEA UR24, UR4, UR13, 0xe ;  /* 0x0000000d04187291 */ /* 0x000fe4000f8e70ff */
[----:B------:R-:W-:Y:S02]  /*1a60*/  UISETP.NE.AND UP0, UPT, UR5, 0x2, UPT ;  /* 0x000000020500788c */ /* 0x000fe4000bf05270 */
[----:B------:R-:W-:Y:S02]  /*1a70*/  ULEA UR8, UR4, UR23, 0xf ;  /* 0x0000001704087291 */ /* 0x000fe4000f8e78ff */
[----:B------:R-:W-:Y:S02]  /*1a80*/  USEL UR6, URZ, 0x1, UP0 ;  /* 0x00000001ff067887 */ /* 0x000fe40008000000 */
[----:B------:R-:W-:-:S02]  /*1a90*/  USEL UR21, UR5, URZ, UP0 ;  /* 0x000000ff05157287 */ /* 0x000fc40008000000 */
[----:B------:R-:W-:Y:S02]  /*1aa0*/  UIADD3 UR4, UP0, UPT, UR38, 0x180, URZ ;  /* 0x0000018026047890 */ /* 0x000fe4000ff1e0ff */
[----:B------:R-:W-:Y:S01]  /*1ab0*/  ULEA UR5, UR21, UR13, 0x3 ;  /* 0x0000000d15057291 */ /* 0x000fe2000f8e18ff */
[----:B------:R-:W-:Y:S01]  /*1ac0*/  LOP3.LUT R12, R12, UR6, RZ, 0x3c, !PT ;  /* 0x000000060c0c7c12 */ /* 0x000fe2000f8e3cff */
[----:B------:R-:W-:Y:S02]  /*1ad0*/  USHF.L.U32 UR34, UR15, 0x7, URZ ;  /* 0x000000070f227899 */ /* 0x000fe400080006ff */
[----:B------:R-:W-:Y:S01]  /*1ae0*/  UIADD3 UR15, UPT, UPT, UR15, 0x1, URZ ;  /* 0x000000010f0f7890 */ /* 0x000fe2000fffe0ff */
[----:B--2---:R-:W-:Y:S01]  /*1af0*/  SHF.L.U32 R0, R12, 0x1f, RZ ;  /* 0x0000001f0c007819 */ /* 0x004fe200000006ff */
[----:B------:R-:W-:Y:S02]  /*1b00*/  UIADD3 UR6, UP1, UPT, UR38, 0x80, URZ ;  /* 0x0000008026067890 */ /* 0x000fe4000ff3e0ff */
[----:B------:R-:W-:Y:S01]  /*1b10*/  ULEA UR8, UR8, UR13, 0x1 ;  /* 0x0000000d08087291 */ /* 0x000fe2000f8e08ff */
[----:B------:R4:W1:Y:S01]  /*1b20*/  SYNCS.PHASECHK.TRANS64.TRYWAIT P0, [UR5+0x10], R0 ;  /* 0x00001000ff0075a7 */ /* 0x0008620008001105 */
[----:B------:R-:W-:-:S02]  /*1b30*/  UIADD3.X UR5, UPT, UPT, URZ, UR39, URZ, UP0, !UPT ;  /* 0x00000027ff057290 */ /* 0x000fc400087fe4ff */
[----:B------:R-:W-:Y:S02]  /*1b40*/  UISETP.NE.AND UP0, UPT, UR15, UR22, UPT ;  /* 0x000000160f00728c */ /* 0x000fe4000bf05270 */
[----:B------:R-:W-:Y:S02]  /*1b50*/  UIADD3.X UR7, UPT, UPT, URZ, UR39, URZ, UP1, !UPT ;  /* 0x00000027ff077290 */ /* 0x000fe40008ffe4ff */
[----:B------:R-:W-:Y:S02]  /*1b60*/  UIADD3 UR32, UPT, UPT, UR24, 0x8800, URZ ;  /* 0x0000880018207890 */ /* 0x000fe4000fffe0ff */
[----:B------:R-:W-:Y:S02]  /*1b70*/  UIADD3 UR26, UPT, UPT, UR34, 0x40, URZ ;  /* 0x00000040221a7890 */ /* 0x000fe4000fffe0ff */
[----:B------:R-:W-:Y:S02]  /*1b80*/  UIADD3 UR24, UPT, UPT, UR24, 0xa800, URZ ;  /* 0x0000a80018187890 */ /* 0x000fe4000fffe0ff */
[----:B------:R-:W-:-:S02]  /*1b90*/  UIADD3 UR16, UPT, UPT, UR8, 0x10800, URZ ;  /* 0x0001080008107890 */ /* 0x000fc4000fffe0ff */
[----:B------:R-:W-:Y:S01]  /*1ba0*/  UIADD3 UR8, UPT, UPT, UR8, 0x18800, URZ ;  /* 0x0001880008087890 */ /* 0x000fe2000fffe0ff */
[----:B------:R-:W-:Y:S01]  /*1bb0*/  UMOV UR30, 0x0 ;  /* 0x00000000001e7882 */ /* 0x000fe20000000000 */
[----:B------:R-:W-:Y:S01]  /*1bc0*/  UMOV UR31, 0x10000000 ;  /* 0x10000000001f7882 */ /* 0x000fe20000000000 */
[----:B------:R-:W-:Y:S01]  /*1bd0*/  UMOV UR25, UR33 ;  /* 0x0000002100197c82 */ /* 0x000fe20008000000 */
[----:B------:R-:W-:Y:S01]  /*1be0*/  UMOV UR27, UR35 ;  /* 0x00000023001b7c82 */ /* 0x000fe20008000000 */
[----:B------:R-:W-:Y:S01]  /*1bf0*/  UMOV UR28, UR36 ;  /* 0x00000024001c7c82 */ /* 0x000fe20008000000 */
[----:B------:R-:W-:Y:S01]  /*1c00*/  UMOV UR14, 0x30000 ;  /* 0x00030000000e7882 */ /* 0x000fe20000000000 */
[----:B------:R-:W-:Y:S01]  /*1c10*/  UMOV UR17, UR33 ;  /* 0x0000002100117c82 */ /* 0x000fe20008000000 */
[----:B------:R-:W-:Y:S01]  /*1c20*/  UMOV UR20, UR36 ;  /* 0x0000002400147c82 */ /* 0x000fe20008000000 */
[----:B------:R-:W-:Y:S01]  /*1c30*/  UMOV UR18, UR34 ;  /* 0x0000002200127c82 */ /* 0x000fe20008000000 */
[----:B------:R-:W-:Y:S01]  /*1c40*/  UTMALDG.3D [UR32], [UR6], desc[UR30] ;  /* 0x00001e20060075b4 */ /* 0x000fe20008011000 */
[----:B------:R-:W-:Y:S01]  /*1c50*/  UMOV UR11, UR19 ;  /* 0x00000013000b7c82 */ /* 0x000fe20008000000 */
[----:B------:R-:W-:Y:S01]  /*1c60*/  UMOV UR12, UR36 ;  /* 0x00000024000c7c82 */ /* 0x000fe20008000000 */
[----:B------:R-:W-:Y:S01]  /*1c70*/  UMOV UR9, UR33 ;  /* 0x0000002100097c82 */ /* 0x000fe20008000000 */
[----:B------:R-:W-:Y:S01]  /*1c80*/  UMOV UR10, UR26 ;  /* 0x0000001a000a7c82 */ /* 0x000fe20008000000 */
[----:B------:R-:W-:Y:S01]  /*1c90*/  UTMALDG.3D [UR24], [UR6], desc[UR30] ;  /* 0x00001e18060075b4 */ /* 0x000fe20008011000 */
[----:B------:R-:W-:Y:S01]  /*1ca0*/  UTMALDG.3D.MULTICAST [UR16], [UR4], UR14, desc[UR30] ;  /* 0x00001e10040073b4 */ /* 0x000fe2000801180e */
[----:B------:R2:W-:Y:S02]  /*1cb0*/  UTMALDG.3D.MULTICAST [UR8], [UR4], UR14, desc[UR30] ;  /* 0x00001e08040073b4 */ /* 0x0005e4000801180e */
[----:B--2---:R-:W-:Y:S01]  /*1cc0*/  UMOV UR14, UR22 ;  /* 0x00000016000e7c82 */ /* 0x004fe20008000000 */
[----:B------:R-:W-:Y:S01]  /*1cd0*/  UMOV UR4, UR21 ;  /* 0x0000001500047c82 */ /* 0x000fe20008000000 */
[----:B----4-:R-:W-:Y:S05]  /*1ce0*/  BRA.U UP0, `(.L_x_31) ;  /* 0xfffffffd00187547 */ /* 0x010fea000b83ffff */
.L_x_25:
[----:B------:R-:W-:Y:S01]  /*1cf0*/  ULEA UR4, UR21, UR13, 0x3 ;  /* 0x0000000d15047291 */ /* 0x000fe2000f8e18ff */
[----:B--2---:R-:W-:Y:S01]  /*1d00*/  SHF.L.U32 R0, R12, 0x1f, RZ ;  /* 0x0000001f0c007819 */ /* 0x004fe200000006ff */
[----:B------:R-:W-:Y:S01]  /*1d10*/  @!P1 SYNCS.ARRIVE.TRANS64.A1T0 RZ, [UR13+0x68], RZ ;  /* 0x000068ffffff99a7 */ /* 0x000fe2000810000d */
[----:B------:R-:W-:-:S06]  /*1d20*/  UISETP.GT.AND UP0, UPT, UR46, UR45, UPT ;  /* 0x0000002d2e00728c */ /* 0x000fcc000bf04270 */
[----:B-1-3--:R1:W2:Y:S03]  /*1d30*/  SYNCS.PHASECHK.TRANS64.TRYWAIT P0, [UR4+0x10], R0 ;  /* 0x00001000ff0075a7 */ /* 0x00a2a60008001104 */
[----:B------:R-:W-:Y:S05]  /*1d40*/  BRA.U !UP0, `(.L_x_32) ;  /* 0x0000000108ec7547 */ /* 0x000fea000b800000 */
[----:B------:R-:W-:Y:S01]  /*1d50*/  UIADD3 UR15, UPT, UPT, UR48, UR14, URZ ;  /* 0x0000000e300f7290 */ /* 0x000fe2000fffe0ff */
[----:B------:R-:W-:-:S11]  /*1d60*/  UMOV UR4, UR21 ;  /* 0x0000001500047c82 */ /* 0x000fd60008000000 */
.L_x_38:
[----:B------:R-:W-:Y:S01]  /*1d70*/  ULEA UR33, UR4, UR13, 0x3 ;  /* 0x0000000d04217291 */ /* 0x000fe2000f8e18ff */
[----:B--2---:R-:W-:Y:S01]  /*1d80*/  @!P3 MOV R2, 0x14000 ;  /* 0x000140000002b802 */ /* 0x004fe20000000f00 */
[----:B--2-4-:R-:W-:Y:S10]  /*1d90*/  @P0 BRA `(.L_x_33) ;  /* 0x00000000000c0947 */ /* 0x014ff40003800000 */
[----:B------:R-:W-:-:S04]  /*1da0*/  SHF.L.U32 R3, R12, 0x1f, RZ ;  /* 0x0000001f0c037819 */ /* 0x000fc800000006ff */
[----:B------:R-:W2:Y:S02]  /*1db0*/  SYNCS.PHASECHK.TRANS64.TRYWAIT P0, [UR33+0x10], R3 ;  /* 0x00001003ff0075a7 */ /* 0x000ea40008001121 */
[----:B--2---:R-:W-:Y:S05]  /*1dc0*/  @!P0 BRA `(.L_x_34) ;  /* 0x0000007800b88947 */ /* 0x004fea0003800000 */
.L_x_33:
[----:B------:R2:W-:Y:S01]  /*1dd0*/  @!P3 SYNCS.ARRIVE.TRANS64 RZ, [UR33], R2 ;  /* 0x00000002ffffb9a7 */ /* 0x0005e20008000021 */
[----:B------:R-:W-:-:S04]  /*1de0*/  ULOP3.LUT UR5, UR29, 0x2, URZ, 0xfc, !UPT ;  /* 0x000000021d057892 */ /* 0x000fc8000f8efcff */
[----:B------:R-:W-:-:S09]  /*1df0*/  UISETP.NE.AND UP0, UPT, UR5, 0x2, UPT ;  /* 0x000000020500788c */ /* 0x000fd2000bf05270 */
[----:B------:R-:W-:Y:S05]  /*1e00*/  BRA.U UP0, `(.L_x_35) ;  /* 0x0000000100047547 */ /* 0x000fea000b800000 */
[----:B------:R-:W-:Y:S05]  /*1e10*/  BPT.TRAP 0x1 ;  /* 0x000000040000795c */ /* 0x000fea0000300000 */
.L_x_35:
[----:B------:R-:W-:Y:S04]  /*1e20*/  BSSY.RECONVERGENT B0, `(.L_x_36) ;  /* 0x0000003000007945 */ /* 0x000fe80003800200 */
[----:B------:R-:W-:Y:S05]  /*1e30*/  @P2 BRA `(.L_x_37) ;  /* 0x0000000000042947 */ /* 0x000fea0003800000 */
[----:B------:R-:W-:Y:S05]  /*1e40*/  BPT.TRAP 0x1 ;  /* 0x000000040000795c */ /* 0x000fea0000300000 */
.L_x_37:
[----:B------:R-:W-:Y:S05]  /*1e50*/  BSYNC.RECONVERGENT B0 ;  /* 0x0000000000007941 */ /* 0x000fea0003800200 */
.L_x_36:
        /* <DEDUP_REMOVED lines=11> */
[----:B-1----:R-:W-:Y:S01]  /*1f10*/  SHF.L.U32 R0, R12, 0x1f, RZ ;  /* 0x0000001f0c007819 */ /* 0x002fe200000006ff */
[----:B------:R-:W-:Y:S02]  /*1f20*/  UIADD3 UR6, UP1, UPT, UR38, 0x80, URZ ;  /* 0x0000008026067890 */ /* 0x000fe4000ff3e0ff */
[----:B------:R-:W-:Y:S01]  /*1f30*/  ULEA UR8, UR8, UR13, 0x1 ;  /* 0x0000000d08087291 */ /* 0x000fe2000f8e08ff */
[----:B------:R3:W4:Y:S01]  /*1f40*/  SYNCS.PHASECHK.TRANS64.TRYWAIT P0, [UR5+0x10], R0 ;  /* 0x00001000ff0075a7 */ /* 0x0007220008001105 */
        /* <DEDUP_REMOVED lines=16> */
[----:B------:R-:W-:Y:S01]  /*2050*/  UTMALDG.3D [UR32], [UR6], desc[UR30] ;  /* 0x00001e20060075b4 */ /* 0x000fe20008011000 */
[----:B------:R-:W-:Y:S01]  /*2060*/  UMOV UR18, UR34 ;  /* 0x0000002200127c82 */ /* 0x000fe20008000000 */
[----:B------:R-:W-:Y:S01]  /*2070*/  UMOV UR11, UR19 ;  /* 0x00000013000b7c82 */ /* 0x000fe20008000000 */
[----:B------:R-:W-:Y:S01]  /*2080*/  UMOV UR12, UR36 ;  /* 0x00000024000c7c82 */ /* 0x000fe20008000000 */
[----:B------:R-:W-:Y:S01]  /*2090*/  UMOV UR9, UR33 ;  /* 0x0000002100097c82 */ /* 0x000fe20008000000 */
[----:B------:R-:W-:Y:S01]  /*20a0*/  UMOV UR10, UR26 ;  /* 0x0000001a000a7c82 */ /* 0x000fe20008000000 */
[----:B------:R-:W-:Y:S01]  /*20b0*/  UTMALDG.3D [UR24], [UR6], desc[UR30] ;  /* 0x00001e18060075b4 */ /* 0x000fe20008011000 */
[----:B------:R-:W-:Y:S01]  /*20c0*/  UTMALDG.3D.MULTICAST [UR16], [UR4], UR37, desc[UR30] ;  /* 0x00001e10040073b4 */ /* 0x000fe20008011825 */
[----:B------:R1:W-:Y:S02]  /*20d0*/  UTMALDG.3D.MULTICAST [UR8], [UR4], UR37, desc[UR30] ;  /* 0x00001e08040073b4 */ /* 0x0003e40008011825 */
[----:B-1----:R-:W-:Y:S01]  /*20e0*/  UMOV UR4, UR21 ;  /* 0x0000001500047c82 */ /* 0x002fe20008000000 */
[----:B---3--:R-:W-:Y:S05]  /*20f0*/  BRA.U UP0, `(.L_x_38) ;  /* 0xfffffffd001c7547 */ /* 0x008fea000b83ffff */
.L_x_32:
[C---:B------:R-:W-:Y:S01]  /*2100*/  LEA R3, R11.reuse, UR13, 0x3 ;  /* 0x0000000d0b037c11 */ /* 0x040fe2000f8e18ff */
[----:B------:R-:W-:Y:S01]  /*2110*/  NOP ;  /* 0x0000000000007918 */ /* 0x000fe20000000000 */
[----:B-1----:R-:W-:Y:S02]  /*2120*/  SHF.L.U32 R0, R10, 0x1f, RZ ;  /* 0x0000001f0a007819 */ /* 0x002fe400000006ff */
[----:B------:R-:W-:Y:S02]  /*2130*/  LEA R5, R11, UR13, 0x4 ;  /* 0x0000000d0b057c11 */ /* 0x000fe4000f8e20ff */
[----:B--2-4-:R-:W1:Y:S02]  /*2140*/  SYNCS.PHASECHK.TRANS64.TRYWAIT P0, [R3+URZ+0x70], R0 ;  /* 0x00007000030075a7 */ /* 0x014e6400080011ff */
[----:B-1----:R-:W-:Y:S05]  /*2150*/  @!P0 BRA `(.L_x_39) ;  /* 0x0000007400ec8947 */ /* 0x002fea0003800000 */
.L_x_139:
[----:B------:R-:W2:Y:S01]  /*2160*/  LDS.128 R4, [R5+0x100] ;  /* 0x0001000005047984 */ /* 0x000ea20000000c00 */
[----:B------:R-:W-:Y:S01]  /*2170*/  UISETP.GE.AND UP0, UPT, UR42, 0x1, UPT ;  /* 0x000000012a00788c */ /* 0x000fe2000bf06270 */
[----:B------:R-:W-:Y:S01]  /*2180*/  @!PT LDS RZ, [RZ] ;  /* 0x00000000fffff984 */ /* 0x000fe20000000800 */
[----:B------:R-:W-:Y:S01]  /*2190*/  @!PT LDS RZ, [RZ] ;  /* 0x00000000fffff984 */ /* 0x000fe20000000800 */
[----:B------:R-:W-:Y:S01]  /*21a0*/  @!PT LDS RZ, [RZ] ;  /* 0x00000000fffff984 */ /* 0x000fe20000000800 */
[----:B------:R-:W-:Y:S01]  /*21b0*/  @!PT LDS RZ, [RZ] ;  /* 0x00000000fffff984 */ /* 0x000fe20000000800 */
[----:B------:R3:W-:Y:S06]  /*21c0*/  MEMBAR.ALL.CTA ;  /* 0x0000000000007992 */ /* 0x0007ec0000008000 */
[----:B---3--:R-:W3:Y:S01]  /*21d0*/  FENCE.VIEW.ASYNC.S ;  /* 0x00000000000073c6 */ /* 0x008ee20000000000 */
[----:B--2---:R-:W-:-:S13]  /*21e0*/  LOP3.LUT P0, RZ, R6, 0x1, RZ, 0xc0, !PT ;  /* 0x0000000106ff7812 */ /* 0x004fda000780c0ff */
[----:B---3--:R-:W-:Y:S01]  /*21f0*/  VOTEU.ANY UP1, P0 ;  /* 0x0000000000ff7886 */ /* 0x008fe20000020100 */
[----:B------:R-:W-:-:S13]  /*2200*/  PLOP3.LUT P0, PT, PT, PT, UP1, 0x80, 0x8 ;  /* 0x000000000008781c */ /* 0x000fda0003f0f018 */
[----:B-1----:R-:W-:Y:S02]  /*2210*/  @P0 LOP3.LUT R0, R5, 0xffff, RZ, 0xc0, !PT ;  /* 0x0000ffff05000812 */ /* 0x002fe400078ec0ff */
[----:B------:R-:W-:Y:S02]  /*2220*/  @P0 MOV R2, R4 ;  /* 0x0000000400020202 */ /* 0x000fe40000000f00 */
[----:B------:R-:W-:Y:S01]  /*2230*/  @P0 R2UR UR5, R0 ;  /* 0x00000000000502ca */ /* 0x000fe200000e0000 */
[----:B------:R-:W-:Y:S01]  /*2240*/  VIADD R0, R3, 0x80 ;  /* 0x0000008003007836 */ /* 0x000fe20000000000 */
[----:B------:R-:W-:Y:S02]  /*2250*/  @P0 SHF.R.U32.HI R4, RZ, 0x10, R5 ;  /* 0x00000010ff040819 */ /* 0x000fe40000011605 */
[----:B------:R-:W-:Y:S02]  /*2260*/  @P0 R2UR UR6, R2 ;  /* 0x00000000020602ca */ /* 0x000fe400000e0000 */
[----:B------:R-:W-:-:S02]  /*2270*/  PRMT R0, RZ, 0x654, R0 ;  /* 0x00000654ff007816 */ /* 0x000fc40000000000 */
[----:B------:R-:W-:Y:S02]  /*2280*/  @P0 R2UR UR4, R4 ;  /* 0x00000000040402ca */ /* 0x000fe400000e0000 */
[----:B------:R1:W-:Y:S03]  /*2290*/  SYNCS.ARRIVE.TRANS64.RED.A1T0 RZ, [R0+URZ], RZ ;  /* 0x000000ff00ff79a7 */ /* 0x0003e600081004ff */
[----:B------:R-:W-:-:S04]  /*22a0*/  @UP1 UMOV UR40, UR5 ;  /* 0x0000000500281c82 */ /* 0x000fc80008000000 */
[----:B------:R-:W-:-:S04]  /*22b0*/  @UP1 UMOV UR41, UR6 ;  /* 0x0000000600291c82 */ /* 0x000fc80008000000 */
[----:B------:R-:W-:Y:S01]  /*22c0*/  @UP1 UMOV UR36, UR4 ;  /* 0x0000000400241c82 */ /* 0x000fe20008000000 */
[----:B------:R-:W-:Y:S05]  /*22d0*/  BRA.U !UP0, `(.L_x_40) ;  /* 0x0000000108d47547 */ /* 0x000fea000b800000 */
[----:B------:R-:W2:Y:S01]  /*22e0*/  LDCU.128 UR16, c[0x0][0xb10] ;  /* 0x00016200ff1077ac */ /* 0x000ea20008000c00 */
[----:B------:R-:W3:Y:S01]  /*22f0*/  LDCU UR12, c[0x0][0xb20] ;  /* 0x00016400ff0c77ac */ /* 0x000ee20008000800 */
[----:B------:R-:W4:Y:S01]  /*2300*/  LDCU UR20, c[0x0][0xb0c] ;  /* 0x00016180ff1477ac */ /* 0x000f220008000800 */
[----:B------:R-:W1:Y:S01]  /*2310*/  LDCU.64 UR8, c[0x0][0xb28] ;  /* 0x00016500ff0877ac */ /* 0x000e620008000a00 */
[----:B------:R-:W-:Y:S02]  /*2320*/  UISETP.NE.AND UP3, UPT, UR42, 0x1, UPT ;  /* 0x000000012a00788c */ /* 0x000fe4000bf65270 */
[----:B--2---:R-:W-:Y:S02]  /*2330*/  UIMAD.WIDE.U32 UR6, UR43, UR19, URZ ;  /* 0x000000132b0672a5 */ /* 0x004fe4000f8e00ff */
[----:B------:R-:W-:Y:S02]  /*2340*/  UIMAD.WIDE.U32 UR4, UR44, UR16, URZ ;  /* 0x000000102c0472a5 */ /* 0x000fe4000f8e00ff */
[----:B------:R-:W-:-:S02]  /*2350*/  UISETP.NE.AND UP0, UPT, UR18, 0x1, UPT ;  /* 0x000000011200788c */ /* 0x000fc4000bf05270 */
[----:B------:R-:W-:Y:S01]  /*2360*/  UIMAD.WIDE.U32 UR24, UR40, UR19, URZ ;  /* 0x00000013281872a5 */ /* 0x000fe2000f8e00ff */
[----:B------:R-:W-:Y:S02]  /*2370*/  UMOV UR6, UR7 ;  /* 0x0000000700067c82 */ /* 0x000fe40008000000 */
[----:B------:R-:W-:Y:S01]  /*2380*/  UMOV UR4, UR5 ;  /* 0x0000000500047c82 */ /* 0x000fe20008000000 */
[----:B---3--:R-:W-:Y:S02]  /*2390*/  USHF.R.U32.HI UR6, URZ, UR12, UR6 ;  /* 0x0000000cff067299 */ /* 0x008fe40008011606 */
[----:B----4-:R-:W-:Y:S02]  /*23a0*/  UISETP.NE.AND UP2, UPT, UR20, 0x1, UPT ;  /* 0x000000011400788c */ /* 0x010fe4000bf45270 */
[----:B------:R-:W-:Y:S02]  /*23b0*/  USHF.R.U32.HI UR4, URZ, UR17, UR4 ;  /* 0x00000011ff047299 */ /* 0x000fe40008011604 */
[----:B------:R-:W-:-:S02]  /*23c0*/  USEL UR5, UR43, UR6, !UP0 ;  /* 0x000000062b057287 */ /* 0x000fc4000c000000 */
[----:B------:R-:W-:Y:S02]  /*23d0*/  USEL UR6, UR44, UR4, !UP2 ;  /* 0x000000042c067287 */ /* 0x000fe4000d000000 */
[----:B-1----:R-:W-:Y:S01]  /*23e0*/  UIMAD.WIDE.U32 UR10, UR5, UR8, URZ ;  /* 0x00000008050a72a5 */ /* 0x002fe2000f8e00ff */
[----:B------:R-:W-:Y:S01]  /*23f0*/  UMOV UR4, UR25 ;  /* 0x0000001900047c82 */ /* 0x000fe20008000000 */
[----:B------:R-:W-:Y:S02]  /*2400*/  UIMAD.WIDE.U32 UR14, UR41, UR16, URZ ;  /* 0x00000010290e72a5 */ /* 0x000fe4000f8e00ff */
[----:B------:R-:W-:-:S03]  /*2410*/  UIMAD.WIDE.U32 UR24, UR6, UR8, URZ ;  /* 0x00000008061872a5 */ /* 0x000fc6000f8e00ff */
[----:B------:R-:W-:Y:S01]  /*2420*/  UMOV UR10, UR11 ;  /* 0x0000000b000a7c82 */ /* 0x000fe20008000000 */
[----:B------:R-:W-:Y:S02]  /*2430*/  USHF.R.U32.HI UR4, URZ, UR12, UR4 ;  /* 0x0000000cff047299 */ /* 0x000fe40008011604 */
[----:B------:R-:W-:Y:S01]  /*2440*/  @UP3 USHF.R.U32.HI UR5, URZ, UR9, UR10 ;  /* 0x00000009ff053299 */ /* 0x000fe2000801160a */
[----:B------:R-:W-:Y:S01]  /*2450*/  UMOV UR14, UR15 ;  /* 0x0000000f000e7c82 */ /* 0x000fe20008000000 */
[----:B------:R-:W-:Y:S01]  /*2460*/  UMOV UR24, UR25 ;  /* 0x0000001900187c82 */ /* 0x000fe20008000000 */
[----:B------:R-:W-:Y:S02]  /*2470*/  USHF.R.U32.HI UR17, URZ, UR17, UR14 ;  /* 0x00000011ff117299 */ /* 0x000fe4000801160e */
[----:B------:R-:W-:Y:S02]  /*2480*/  USEL UR4, UR40, UR4, !UP0 ;  /* 0x0000000428047287 */ /* 0x000fe4000c000000 */
[----:B------:R-:W-:-:S02]  /*2490*/  @UP3 USHF.R.U32.HI UR6, URZ, UR9, UR24 ;  /* 0x00000009ff063299 */ /* 0x000fc40008011618 */
[----:B------:R-:W-:Y:S02]  /*24a0*/  UIMAD UR7, UR42, UR5, URZ ;  /* 0x000000052a0772a4 */ /* 0x000fe4000f8e02ff */
[----:B------:R-:W-:Y:S02]  /*24b0*/  USEL UR5, UR41, UR17, !UP2 ;  /* 0x0000001129057287 */ /* 0x000fe4000d000000 */
[----:B------:R-:W-:Y:S02]  /*24c0*/  UIMAD UR10, UR42, UR6, URZ ;  /* 0x000000062a0a72a4 */ /* 0x000fe4000f8e02ff */
[----:B------:R-:W-:Y:S02]  /*24d0*/  UISETP.GE.AND UP0, UPT, UR4, UR7, UPT ;  /* 0x000000070400728c */ /* 0x000fe4000bf06270 */
[----:B------:R-:W-:Y:S02]  /*24e0*/  UIMAD.WIDE.U32 UR14, UR4, UR8, URZ ;  /* 0x00000008040e72a5 */ /* 0x000fe4000f8e00ff */
[----:B------:R-:W-:-:S02]  /*24f0*/  UISETP.GE.OR UP0, UPT, UR5, UR10, UP0 ;  /* 0x0000000a0500728c */ /* 0x000fc40008706670 */
[----:B------:R-:W-:Y:S02]  /*2500*/  UIMAD.WIDE.U32 UR10, UR5, UR8, URZ ;  /* 0x00000008050a72a5 */ /* 0x000fe4000f8e00ff */
[----:B------:R-:W-:Y:S01]  /*2510*/  UIADD3 UR12, UPT, UPT, -UR4, URZ, URZ ;  /* 0x000000ff040c7290 */ /* 0x000fe2000fffe1ff */
[----:B------:R-:W-:Y:S01]  /*2520*/  UMOV UR8, UR15 ;  /* 0x0000000f00087c82 */ /* 0x000fe20008000000 */
[----:B------:R-:W-:Y:S02]  /*2530*/  UIADD3 UR10, UPT, UPT, -UR5, URZ, URZ ;  /* 0x000000ff050a7290 */ /* 0x000fe4000fffe1ff */
[----:B------:R-:W-:-:S03]  /*2540*/  USHF.R.U32.HI UR8, URZ, UR9, UR8 ;  /* 0x00000009ff087299 */ /* 0x000fc60008011608 */
[----:B------:R-:W-:Y:S01]  /*2550*/  @!UP0 UMOV UR7, UR11 ;  /* 0x0000000b00078c82 */ /* 0x000fe20008000000 */
[----:B------:R-:W-:Y:S02]  /*2560*/  UIMAD UR12, UR18, UR12, UR40 ;  /* 0x0000000c120c72a4 */ /* 0x000fe4000f8e0228 */
[----:B------:R-:W-:Y:S02]  /*2570*/  USEL UR8, UR4, UR8, !UP3 ;  /* 0x0000000804087287 */ /* 0x000fe4000d800000 */
[----:B------:R-:W-:Y:S02]  /*2580*/  @!UP0 USHF.R.U32.HI UR7, URZ, UR9, UR7 ;  /* 0x00000009ff078299 */ /* 0x000fe40008011607 */
[----:B------:R-:W-:Y:S02]  /*2590*/  UIADD3 UR9, UPT, UPT, -UR8, URZ, URZ ;  /* 0x000000ff08097290 */ /* 0x000fe4000fffe1ff */
[----:B------:R-:W-:Y:S02]  /*25a0*/  @!UP0 USEL UR7, UR5, UR7, !UP3 ;  /* 0x0000000705078287 */ /* 0x000fe4000d800000 */
[----:B------:R-:W-:-:S02]  /*25b0*/  UIMAD UR9, UR42, UR9, UR4 ;  /* 0x000000092a0972a4 */ /* 0x000fc4000f8e0204 */
[----:B------:R-:W-:Y:S02]  /*25c0*/  @!UP0 UIADD3 UR8, UPT, UPT, UR8, -UR7, URZ ;  /* 0x8000000708088290 */ /* 0x000fe4000fffe0ff */
[----:B------:R-:W-:Y:S02]  /*25d0*/  @!UP0 UIMAD UR7, UR9, UR6, UR7 ;  /* 0x00000006090782a4 */ /* 0x000fe4000f8e0207 */
[----:B------:R-:W-:Y:S02]  /*25e0*/  @!UP0 UIMAD UR4, UR42, UR8, UR5 ;  /* 0x000000082a0482a4 */ /* 0x000fe4000f8e0205 */
[----:B------:R-:W-:Y:S02]  /*25f0*/  UIMAD UR6, UR20, UR10, UR41 ;  /* 0x0000000a140672a4 */ /* 0x000fe4000f8e0229 */
[----:B------:R-:W-:Y:S01]  /*2600*/  UIMAD UR40, UR4, UR18, UR12 ;  /* 0x00000012042872a4 */ /* 0x000fe2000f8e020c */
[----:B------:R-:W-:Y:S02]  /*2610*/  @!UP0 UMOV UR5, UR7 ;  /* 0x0000000700058c82 */ /* 0x000fe40008000000 */
[----:B------:R-:W-:-:S12]  /*2620*/  UIMAD UR41, UR5, UR20, UR6 ;  /* 0x00000014052972a4 */ /* 0x000fd8000f8e0206 */
.L_x_40:
[----:B------:R-:W2:Y:S02]  /*2630*/  LDCU UR4, c[0x0][0xb30] ;  /* 0x00016600ff0477ac */ /* 0x000ea40008000800 */
[----:B--2---:R-:W-:-:S09]  /*2640*/  UISETP.NE.AND UP0, UPT, UR4, 0x1, UPT ;  /* 0x000000010400788c */ /* 0x004fd2000bf05270 */
[----:B------:R-:W-:Y:S05]  /*2650*/  BRA.U UP0, `(.L_x_41) ;  /* 0x0000000100447547 */ /* 0x000fea000b800000 */
[----:B------:R-:W2:Y:S01]  /*2660*/  LDCU.128 UR8, c[0x0][0xb10] ;  /* 0x00016200ff0877ac */ /* 0x000ea20008000c00 */
[----:B------:R-:W3:Y:S01]  /*2670*/  LDCU UR12, c[0x0][0xb0c] ;  /* 0x00016180ff0c77ac */ /* 0x000ee20008000800 */
[----:B------:R-:W4:Y:S01]  /*2680*/  LDCU UR14, c[0x0][0xb20] ;  /* 0x00016400ff0e77ac */ /* 0x000f220008000800 */
[----:B--2---:R-:W-:Y:S02]  /*2690*/  UIMAD.WIDE.U32 UR6, UR41, UR8, URZ ;  /* 0x00000008290672a5 */ /* 0x004fe4000f8e00ff */
[----:B------:R-:W-:Y:S02]  /*26a0*/  UIMAD.WIDE.U32 UR4, UR40, UR11, URZ ;  /* 0x0000000b280472a5 */ /* 0x000fe4000f8e00ff */
[----:B---3--:R-:W-:Y:S02]  /*26b0*/  UISETP.NE.AND UP2, UPT, UR12, 0x1, UPT ;  /* 0x000000010c00788c */ /* 0x008fe4000bf45270 */
[----:B------:R-:W-:Y:S01]  /*26c0*/  UISETP.NE.AND UP0, UPT, UR10, 0x1, UPT ;  /* 0x000000010a00788c */ /* 0x000fe2000bf05270 */
[----:B------:R-:W-:-:S02]  /*26d0*/  UMOV UR6, UR7 ;  /* 0x0000000700067c82 */ /* 0x000fc40008000000 */
[----:B------:R-:W-:Y:S01]  /*26e0*/  UMOV UR4, UR5 ;  /* 0x0000000500047c82 */ /* 0x000fe20008000000 */
[----:B------:R-:W-:Y:S02]  /*26f0*/  USHF.R.U32.HI UR9, URZ, UR9, UR6 ;  /* 0x00000009ff097299 */ /* 0x000fe40008011606 */
[----:B----4-:R-:W-:Y:S02]  /*2700*/  USHF.R.U32.HI UR4, URZ, UR14, UR4 ;  /* 0x0000000eff047299 */ /* 0x010fe40008011604 */
[----:B------:R-:W-:Y:S02]  /*2710*/  USEL UR5, UR41, UR9, !UP2 ;  /* 0x0000000929057287 */ /* 0x000fe4000d000000 */
[----:B------:R-:W-:-:S04]  /*2720*/  USEL UR4, UR40, UR4, !UP0 ;  /* 0x0000000428047287 */ /* 0x000fc8000c000000 */
[----:B------:R-:W-:Y:S02]  /*2730*/  UIADD3 UR6, UPT, UPT, UR5, -UR4, URZ ;  /* 0x8000000405067290 */ /* 0x000fe4000fffe0ff */
[----:B------:R-:W-:Y:S02]  /*2740*/  UIADD3 UR4, UPT, UPT, -UR5, UR4, URZ ;  /* 0x0000000405047290 */ /* 0x000fe4000fffe1ff */
[----:B------:R-:W-:Y:S02]  /*2750*/  UIMAD UR40, UR6, UR10, UR40 ;  /* 0x0000000a062872a4 */ /* 0x000fe4000f8e0228 */
[----:B------:R-:W-:-:S12]  /*2760*/  UIMAD UR41, UR4, UR12, UR41 ;  /* 0x0000000c042972a4 */ /* 0x000fd8000f8e0229 */
.L_x_41:
[----:B------:R-:W-:Y:S01]  /*2770*/  VIADD R11, R11, 0x1 ;  /* 0x000000010b0b7836 */ /* 0x000fe20000000000 */
[----:B------:R-:W-:Y:S01]  /*2780*/  R2UR UR4, R83 ;  /* 0x00000000530472ca */ /* 0x000fe200000e0000 */
[----:B------:R-:W-:Y:S01]  /*2790*/  UIADD3 UR28, UPT, UPT, UR40, UR63, URZ ;  /* 0x0000003f281c7290 */ /* 0x000fe2000fffe0ff */
[----:B------:R-:W-:Y:S02]  /*27a0*/  PLOP3.LUT P1, PT, PT, PT, PT, 0x80, 0x8 ;  /* 0x000000000008781c */ /* 0x000fe40003f2f070 */
[----:B------:R-:W-:-:S04]  /*27b0*/  ISETP.NE.AND P0, PT, R11, 0x2, PT ;  /* 0x000000020b00780c */ /* 0x000fc80003f05270 */
[----:B------:R-:W-:Y:S02]  /*27c0*/  SEL R3, RZ, 0x1, P0 ;  /* 0x00000001ff037807 */ /* 0x000fe40000000000 */
[----:B------:R-:W-:Y:S02]  /*27d0*/  SEL R11, R11, RZ, P0 ;  /* 0x000000ff0b0b7207 */ /* 0x000fe40000000000 */
[----:B------:R-:W-:Y:S01]  /*27e0*/  LOP3.LUT R10, R10, R3, RZ, 0x3c, !PT ;  /* 0x000000030a0a7212 */ /* 0x000fe200078e3cff */
[----:B------:R-:W-:Y:S01]  /*27f0*/  UIADD3 UR24, UPT, UPT, UR41, UR4, URZ ;  /* 0x0000000429187290 */ /* 0x000fe2000fffe0ff */
[----:B------:R-:W-:Y:S11]  /*2800*/  BRA.U UP1, `(.L_x_42) ;  /* 0xffffffed01e07547 */ /* 0x000ff6000b83ffff */
[----:B------:R-:W-:Y:S01]  /*2810*/  UIADD3 UR13, UPT, UPT, UR13, 0x10, URZ ;  /* 0x000000100d0d7890 */ /* 0x000fe2000fffe0ff */
[----:B------:R-:W-:-:S03]  /*2820*/  SHF.L.U32 R3, R12, 0x1f, RZ ;  /* 0x0000001f0c037819 */ /* 0x000fc600000006ff */
[----:B------:R-:W-:-:S09]  /*2830*/  ULEA UR4, UR21, UR13, 0x3 ;  /* 0x0000000d15047291 */ /* 0x000fd2000f8e18ff */
[----:B------:R-:W2:Y:S02]  /*2840*/  SYNCS.PHASECHK.TRANS64.TRYWAIT P0, [UR4], R3 ;  /* 0x00000003ff0075a7 */ /* 0x000ea40008001104 */
[----:B--2---:R-:W-:Y:S05]  /*2850*/  @!P0 BRA `(.L_x_43) ;  /* 0x0000007000408947 */ /* 0x004fea0003800000 */
.L_x_141:
[----:B------:R-:W-:-:S04]  /*2860*/  UIADD3 UR4, UPT, UPT, UR21, 0x1, URZ ;  /* 0x0000000115047890 */ /* 0x000fc8000fffe0ff */
[----:B------:R-:W-:-:S04]  /*2870*/  UISETP.NE.AND UP0, UPT, UR4, 0x2, UPT ;  /* 0x000000020400788c */ /* 0x000fc8000bf05270 */
[----:B------:R-:W-:Y:S02]  /*2880*/  USEL UR5, URZ, 0x1, UP0 ;  /* 0x00000001ff057887 */ /* 0x000fe40008000000 */
[----:B------:R-:W-:-:S04]  /*2890*/  USEL UR4, UR4, URZ, UP0 ;  /* 0x000000ff04047287 */ /* 0x000fc80008000000 */
[----:B------:R-:W-:Y:S01]  /*28a0*/  ULEA UR4, UR4, UR13, 0x3 ;  /* 0x0000000d04047291 */ /* 0x000fe2000f8e18ff */
[----:B-1----:R-:W-:-:S04]  /*28b0*/  LOP3.LUT R3, R12, UR5, RZ, 0x3c, !PT ;  /* 0x000000050c037c12 */ /* 0x002fc8000f8e3cff */
[----:B------:R-:W-:Y:S01]  /*28c0*/  SHF.L.U32 R3, R3, 0x1f, RZ ;  /* 0x0000001f03037819 */ /* 0x000fe200000006ff */
[----:B------:R-:W-:-:S07]  /*28d0*/  IMAD.U32 R0, RZ, RZ, UR4 ;  /* 0x00000004ff007e24 */ /* 0x000fce000f8e00ff */
.L_x_44:
[----:B-1----:R1:W2:Y:S02]  /*28e0*/  SYNCS.PHASECHK.TRANS64.TRYWAIT P0, [R0+URZ], R3 ;  /* 0x00000003000075a7 */ /* 0x0022a400080011ff */
[----:B--2---:R-:W-:Y:S05]  /*28f0*/  @!P0 NANOSLEEP.SYNCS 0x989680 ;  /* 0x009896800000895d */ /* 0x004fea0003900000 */
[----:B------:R-:W2:Y:S02]  /*2900*/  @!P0 SYNCS.PHASECHK.TRANS64 P0, [R0+URZ], R3 ;  /* 0x00000003000085a7 */ /* 0x000ea400080010ff */
[----:B--2---:R-:W-:Y:S05]  /*2910*/  @P0 EXIT ;  /* 0x000000000000094d */ /* 0x004fea0003800000 */
[----:B------:R-:W-:Y:S05]  /*2920*/  BRA `(.L_x_44) ;  /* 0xfffffffc00ec7947 */ /* 0x000fea000383ffff */
.L_x_22:
[----:B------:R-:W-:-:S04]  /*2930*/  UISETP.NE.AND UP0, UPT, UR47, URZ, UPT ;  /* 0x000000ff2f00728c */ /* 0x000fc8000bf05270 */
[----:B------:R-:W-:-:S09]  /*2940*/  UISETP.NE.OR UP0, UPT, UR18, 0x1, UP0 ;  /* 0x000000011200788c */ /* 0x000fd20008705670 */
[----:B------:R-:W-:Y:S05]  /*2950*/  BRA.U UP0, `(.L_x_45) ;  /* 0x0000000500487547 */ /* 0x000fea000b800000 */
[----:B------:R-:W-:Y:S01]  /*2960*/  ISETP.GE.U32.AND P2, PT, R0, 0x2, PT ;  /* 0x000000020000780c */ /* 0x000fe20003f46070 */
[----:B------:R-:W-:Y:S01]  /*2970*/  IMAD.MOV.U32 R12, RZ, RZ, 0x1 ;  /* 0x00000001ff0c7424 */ /* 0x000fe200078e00ff */
[----:B------:R-:W-:Y:S02]  /*2980*/  CS2R R10, SRZ ;  /* 0x00000000000a7805 */ /* 0x000fe4000001ff00 */
[----:B------:R-:W-:Y:S01]  /*2990*/  CS2R R8, SRZ ;  /* 0x0000000000087805 */ /* 0x000fe2000001ff00 */
[----:B------:R-:W-:Y:S01]  /*29a0*/  UMOV UR6, 0x400 ;  /* 0x0000040000067882 */ /* 0x000fe20000000000 */
[----:B------:R-:W-:Y:S01]  /*29b0*/  UMOV UR5, URZ ;  /* 0x000000ff00057c82 */ /* 0x000fe20008000000 */
[----:B------:R-:W-:-:S12]  /*29c0*/  ULEA UR6, UR47, UR6, 0x18 ;  /* 0x000000062f067291 */ /* 0x000fd8000f8ec0ff */
.L_x_49:
[----:B------:R-:W-:Y:S02]  /*29d0*/  LEA R2, R8, UR6, 0x3 ;  /* 0x0000000608027c11 */ /* 0x000fe4000f8e18ff */
[----:B------:R-:W-:-:S03]  /*29e0*/  SHF.L.U32 R5, R9, 0x1f, RZ ;  /* 0x0000001f09057819 */ /* 0x000fc600000006ff */
[----:B------:R-:W-:Y:S01]  /*29f0*/  VIADD R4, R2, 0xe0 ;  /* 0x000000e002047836 */ /* 0x000fe20000000000 */
[----:B------:R-:W2:Y:S02]  /*2a00*/  SYNCS.PHASECHK.TRANS64.TRYWAIT P0, [R2+URZ+0xd0], R5 ;  /* 0x0000d005020075a7 */ /* 0x000ea400080011ff */
[----:B--2---:R-:W-:Y:S05]  /*2a10*/  @!P0 BRA `(.L_x_46) ;  /* 0x0000006c00e88947 */ /* 0x004fea0003800000 */
.L_x_142:
[----:B------:R-:W-:Y:S01]  /*2a20*/  ULEA UR4, UR5, UR6, 0x3 ;  /* 0x0000000605047291 */ /* 0x000fe2000f8e18ff */
[----:B------:R-:W-:Y:S02]  /*2a30*/  PRMT R4, RZ, 0x654, R4 ;  /* 0x00000654ff047816 */ /* 0x000fe40000000004 */
[----:B--2---:R-:W-:Y:S01]  /*2a40*/  SHF.L.U32 R5, R12, 0x1f, RZ ;  /* 0x0000001f0c057819 */ /* 0x004fe200000006ff */
[----:B------:R-:W-:Y:S01]  /*2a50*/  UIADD3 UR7, UPT, UPT, UR4, 0x70, URZ ;  /* 0x0000007004077890 */ /* 0x000fe2000fffe0ff */
[----:B------:R2:W-:Y:S05]  /*2a60*/  SYNCS.ARRIVE.TRANS64.RED.A1T0 RZ, [R4+URZ], RZ ;  /* 0x000000ff04ff79a7 */ /* 0x0005ea00081004ff */
[----:B------:R-:W-:Y:S01]  /*2a70*/  IMAD.U32 R7, RZ, RZ, UR7 ;  /* 0x00000007ff077e24 */ /* 0x000fe2000f8e00ff */
[----:B------:R-:W3:Y:S04]  /*2a80*/  SYNCS.PHASECHK.TRANS64.TRYWAIT P0, [UR4+0x80], R5 ;  /* 0x00008005ff0075a7 */ /* 0x000ee80008001104 */
[----:B------:R-:W-:Y:S01]  /*2a90*/  PRMT R6, R0, 0x654, R7 ;  /* 0x0000065400067816 */ /* 0x000fe20000000007 */
[----:B--2---:R-:W-:Y:S01]  /*2aa0*/  @!P2 IMAD.MOV.U32 R4, RZ, RZ, 0x10 ;  /* 0x00000010ff04a424 */ /* 0x004fe200078e00ff */
[----:B---3--:R-:W-:Y:S06]  /*2ab0*/  @!P0 BRA `(.L_x_47) ;  /* 0x0000006c00d48947 */ /* 0x008fec0003800000 */
.L_x_144:
[----:B------:R-:W-:Y:S01]  /*2ac0*/  ULEA UR8, UR5, UR6, 0x4 ;  /* 0x0000000605087291 */ /* 0x000fe2000f8e20ff */
[----:B------:R-:W-:Y:S01]  /*2ad0*/  SEL R3, R6, R3, !P2 ;  /* 0x0000000306037207 */ /* 0x000fe20005000000 */
[----:B------:R-:W-:Y:S01]  /*2ae0*/  UIADD3 UR9, UPT, UPT, UR4, 0x70, URZ ;  /* 0x0000007004097890 */ /* 0x000fe2000fffe0ff */
[----:B--2---:R-:W-:Y:S01]  /*2af0*/  LEA R2, R11, UR6, 0x3 ;  /* 0x000000060b027c11 */ /* 0x004fe2000f8e18ff */
[----:B------:R-:W-:Y:S01]  /*2b00*/  UIADD3 UR8, UPT, UPT, UR8, 0x100, URZ ;  /* 0x0000010008087890 */ /* 0x000fe2000fffe0ff */
[----:B------:R-:W-:Y:S01]  /*2b10*/  SHF.L.U32 R5, R10, 0x1f, RZ ;  /* 0x0000001f0a057819 */ /* 0x000fe200000006ff */
[----:B------:R2:W-:Y:S01]  /*2b20*/  @!P2 SYNCS.ARRIVE.TRANS64.RED RZ, [R3+URZ], R4 ;  /* 0x0000000403ffa9a7 */ /* 0x0005e200080004ff */
[----:B------:R-:W-:Y:S01]  /*2b30*/  UIADD3 UR4, UPT, UPT, UR5, 0x1, URZ ;  /* 0x0000000105047890 */ /* 0x000fe2000fffe0ff */
[----:B------:R-:W-:-:S03]  /*2b40*/  VIADD R8, R8, 0x1 ;  /* 0x0000000108087836 */ /* 0x000fc60000000000 */
[----:B------:R-:W-:Y:S02]  /*2b50*/  UISETP.NE.AND UP0, UPT, UR4, 0x2, UPT ;  /* 0x000000020400788c */ /* 0x000fe4000bf05270 */
[----:B------:R-:W-:Y:S06]  /*2b60*/  UGETNEXTWORKID.BROADCAST [UR8], [UR9] ;  /* 0x00000000080073ca */ /* 0x000fec0008000100 */
[----:B------:R-:W-:Y:S01]  /*2b70*/  USEL UR7, URZ, 0x1, UP0 ;  /* 0x00000001ff077887 */ /* 0x000fe20008000000 */
[----:B------:R-:W-:Y:S01]  /*2b80*/  ISETP.NE.AND P0, PT, R8, 0x2, PT ;  /* 0x000000020800780c */ /* 0x000fe20003f05270 */
[----:B------:R-:W-:Y:S01]  /*2b90*/  USEL UR5, UR4, URZ, UP0 ;  /* 0x000000ff04057287 */ /* 0x000fe20008000000 */
[----:B------:R-:W3:Y:S03]  /*2ba0*/  SYNCS.PHASECHK.TRANS64.TRYWAIT P1, [R2+URZ+0x70], R5 ;  /* 0x00007005020075a7 */ /* 0x000ee600080211ff */
[----:B------:R-:W-:Y:S01]  /*2bb0*/  LOP3.LUT R12, R12, UR7, RZ, 0x3c, !PT ;  /* 0x000000070c0c7c12 */ /* 0x000fe2000f8e3cff */
[----:B--23--:R-:W-:Y:S07]  /*2bc0*/  @!P1 BRA `(.L_x_48) ;  /* 0x0000006c00a89947 */ /* 0x00cfee0003800000 */
.L_x_145:
[C---:B------:R-:W-:Y:S01]  /*2bd0*/  LEA R4, R11.reuse, UR6, 0x4 ;  /* 0x000000060b047c11 */ /* 0x040fe2000f8e20ff */
[----:B--2---:R-:W-:Y:S01]  /*2be0*/  VIADD R2, R2, 0x80 ;  /* 0x0000008002027836 */ /* 0x004fe20000000000 */
[----:B------:R-:W-:Y:S01]  /*2bf0*/  SEL R8, R8, RZ, P0 ;  /* 0x000000ff08087207 */ /* 0x000fe20000000000 */
[----:B------:R-:W-:-:S03]  /*2c00*/  VIADD R11, R11, 0x1 ;  /* 0x000000010b0b7836 */ /* 0x000fc60000000000 */
[----:B------:R-:W2:Y:S01]  /*2c10*/  LDS.128 R4, [R4+0x100] ;  /* 0x0001000004047984 */ /* 0x000ea20000000c00 */
[----:B------:R-:W-:Y:S02]  /*2c20*/  PRMT R2, RZ, 0x654, R2 ;  /* 0x00000654ff027816 */ /* 0x000fe40000000002 */
[C---:B------:R-:W-:Y:S01]  /*2c30*/  ISETP.NE.AND P1, PT, R11.reuse, 0x2, PT ;  /* 0x000000020b00780c */ /* 0x040fe20003f25270 */
[----:B------:R-:W-:Y:S01]  /*2c40*/  @!PT LDS RZ, [RZ] ;  /* 0x00000000fffff984 */ /* 0x000fe20000000800 */
[----:B------:R-:W-:Y:S01]  /*2c50*/  @!PT LDS RZ, [RZ] ;  /* 0x00000000fffff984 */ /* 0x000fe20000000800 */
[----:B------:R-:W-:Y:S01]  /*2c60*/  @!PT LDS RZ, [RZ] ;  /* 0x00000000fffff984 */ /* 0x000fe20000000800 */
[----:B------:R-:W-:Y:S01]  /*2c70*/  @!PT LDS RZ, [RZ] ;  /* 0x00000000fffff984 */ /* 0x000fe20000000800 */
[----:B------:R3:W-:Y:S06]  /*2c80*/  MEMBAR.ALL.CTA ;  /* 0x0000000000007992 */ /* 0x0007ec0000008000 */
[----:B---3--:R-:W3:Y:S01]  /*2c90*/  FENCE.VIEW.ASYNC.S ;  /* 0x00000000000073c6 */ /* 0x008ee20000000000 */
[----:B------:R-:W-:Y:S01]  /*2ca0*/  SEL R11, R11, RZ, P1 ;  /* 0x000000ff0b0b7207 */ /* 0x000fe20000800000 */
[----:B---3--:R3:W-:Y:S01]  /*2cb0*/  SYNCS.ARRIVE.TRANS64.RED.A1T0 RZ, [R2+URZ], RZ ;  /* 0x000000ff02ff79a7 */ /* 0x0087e200081004ff */
[----:B--2---:R-:W-:-:S02]  /*2cc0*/  LOP3.LUT P3, RZ, R6, 0x1, RZ, 0xc0, !PT ;  /* 0x0000000106ff7812 */ /* 0x004fc4000786c0ff */
[----:B------:R-:W-:-:S04]  /*2cd0*/  SEL R5, RZ, 0x1, P1 ;  /* 0x00000001ff057807 */ /* 0x000fc80000800000 */
[----:B------:R-:W-:Y:S02]  /*2ce0*/  LOP3.LUT R10, R10, R5, RZ, 0x3c, !PT ;  /* 0x000000050a0a7212 */ /* 0x000fe400078e3cff */
[----:B---3--:R-:W-:-:S04]  /*2cf0*/  SEL R2, RZ, 0x1, P0 ;  /* 0x00000001ff027807 */ /* 0x008fc80000000000 */
[----:B------:R-:W-:Y:S01]  /*2d00*/  LOP3.LUT R9, R9, R2, RZ, 0x3c, !PT ;  /* 0x0000000209097212 */ /* 0x000fe200078e3cff */
[----:B------:R-:W-:Y:S06]  /*2d10*/  @P3 BRA `(.L_x_49) ;  /* 0xfffffffc002c3947 */ /* 0x000fec000383ffff */
[----:B------:R-:W-:Y:S01]  /*2d20*/  ULEA UR4, UR5, UR6, 0x3 ;  /* 0x0000000605047291 */ /* 0x000fe2000f8e18ff */
[----:B------:R-:W-:-:S08]  /*2d30*/  SHF.L.U32 R3, R12, 0x1f, RZ ;  /* 0x0000001f0c037819 */ /* 0x000fd000000006ff */
[----:B------:R-:W2:Y:S02]  /*2d40*/  SYNCS.PHASECHK.TRANS64 P0, [UR4+0x80], R3 ;  /* 0x00008003ff0075a7 */ /* 0x000ea40008001004 */
[----:B--2---:R-:W-:Y:S05]  /*2d50*/  @P0 BRA `(.L_x_50) ;  /* 0x0000000000080947 */ /* 0x004fea0003800000 */
[----:B------:R-:W2:Y:S02]  /*2d60*/  SYNCS.PHASECHK.TRANS64.TRYWAIT P0, [UR4+0x80], R3 ;  /* 0x00008003ff0075a7 */ /* 0x000ea40008001104 */
[----:B--2---:R-:W-:Y:S05]  /*2d70*/  @!P0 BRA `(.L_x_51) ;  /* 0x0000006c00508947 */ /* 0x004fea0003800000 */
.L_x_50:
[----:B------:R-:W-:-:S04]  /*2d80*/  UIADD3 UR7, UPT, UPT, UR5, 0x1, URZ ;  /* 0x0000000105077890 */ /* 0x000fc8000fffe0ff */
[----:B------:R-:W-:-:S04]  /*2d90*/  UISETP.NE.AND UP0, UPT, UR7, 0x2, UPT ;  /* 0x000000020700788c */ /* 0x000fc8000bf05270 */
[----:B------:R-:W-:Y:S02]  /*2da0*/  USEL UR8, URZ, 0x1, UP0 ;  /* 0x00000001ff087887 */ /* 0x000fe40008000000 */
[----:B------:R-:W-:-:S04]  /*2db0*/  USEL UR7, UR7, URZ, UP0 ;  /* 0x000000ff07077287 */ /* 0x000fc80008000000 */
[----:B------:R-:W-:Y:S01]  /*2dc0*/  ULEA UR7, UR7, UR6, 0x3 ;  /* 0x0000000607077291 */ /* 0x000fe2000f8e18ff */
[----:B--2---:R-:W-:-:S04]  /*2dd0*/  LOP3.LUT R3, R12, UR8, RZ, 0x3c, !PT ;  /* 0x000000080c037c12 */ /* 0x004fc8000f8e3cff */
[----:B------:R-:W-:-:S04]  /*2de0*/  SHF.L.U32 R0, R3, 0x1f, RZ ;  /* 0x0000001f03007819 */ /* 0x000fc800000006ff */
[----:B------:R-:W2:Y:S02]  /*2df0*/  SYNCS.PHASECHK.TRANS64 P0, [UR7+0x80], R0 ;  /* 0x00008000ff0075a7 */ /* 0x000ea40008001007 */
[----:B-12---:R-:W-:Y:S05]  /*2e00*/  @P0 EXIT ;  /* 0x000000000000094d */ /* 0x006fea0003800000 */
[----:B------:R-:W-:Y:S02]  /*2e10*/  SHF.L.U32 R3, R3, 0x1f, RZ ;  /* 0x0000001f03037819 */ /* 0x000fe400000006ff */
[----:B------:R-:W-:-:S07]  /*2e20*/  MOV R0, UR7 ;  /* 0x0000000700007c02 */ /* 0x000fce0008000f00 */
.L_x_52:
[----:B-1----:R1:W2:Y:S02]  /*2e30*/  SYNCS.PHASECHK.TRANS64.TRYWAIT P0, [R0+URZ+0x80], R3 ;  /* 0x00008003000075a7 */ /* 0x0022a400080011ff */
[----:B--2---:R-:W-:Y:S05]  /*2e40*/  @!P0 NANOSLEEP.SYNCS 0x989680 ;  /* 0x009896800000895d */ /* 0x004fea0003900000 */
[----:B------:R-:W2:Y:S02]  /*2e50*/  @!P0 SYNCS.PHASECHK.TRANS64 P0, [R0+URZ+0x80], R3 ;  /* 0x00008003000085a7 */ /* 0x000ea400080010ff */
[----:B--2---:R-:W-:Y:S05]  /*2e60*/  @P0 EXIT ;  /* 0x000000000000094d */ /* 0x004fea0003800000 */
[----:B------:R-:W-:Y:S05]  /*2e70*/  BRA `(.L_x_52) ;  /* 0xfffffffc00ec7947 */ /* 0x000fea000383ffff */
.L_x_45:
[----:B------:R-:W-:Y:S05]  /*2e80*/  BRA.U UP4, `(.L_x_53) ;  /* 0x0000001104447547 */ /* 0x000fea000b800000 */
[----:B------:R-:W-:Y:S01]  /*2e90*/  UMOV UR4, 0x40 ;  /* 0x0000004000047882 */ /* 0x000fe20000000000 */
[----:B------:R-:W-:Y:S01]  /*2ea0*/  NOP ;  /* 0x0000000000007918 */ /* 0x000fe20000000000 */
[----:B------:R-:W-:Y:S01]  /*2eb0*/  ULEA UR5, UR47, UR4, 0x18 ;  /* 0x000000042f057291 */ /* 0x000fe2000f8ec0ff */
[----:B------:R-:W-:Y:S02]  /*2ec0*/  UMOV UR6, 0x400 ;  /* 0x0000040000067882 */ /* 0x000fe40000000000 */
[----:B------:R-:W-:-:S06]  /*2ed0*/  ULEA UR6, UR47, UR6, 0x18 ;  /* 0x000000062f067291 */ /* 0x000fcc000f8ec0ff */
[----:B------:R-:W2:Y:S02]  /*2ee0*/  LDS.U8 R0, [UR5+0x1c] ;  /* 0x00001c05ff007984 */ /* 0x000ea40008000000 */
[----:B--2---:R-:W-:-:S13]  /*2ef0*/  ISETP.NE.AND P0, PT, R0, RZ, PT ;  /* 0x000000ff0000720c */ /* 0x004fda0003f05270 */
[----:B------:R-:W-:Y:S05]  /*2f00*/  @P0 BRA `(.L_x_54) ;  /* 0x0000000000580947 */ /* 0x000fea0003800000 */
[----:B------:R-:W-:-:S13]  /*2f10*/  ELECT P0, URZ, PT ;  /* 0x0000000000ff782f */ /* 0x000fda0003800000 */
[----:B------:R-:W-:Y:S05]  /*2f20*/  @!P0 BRA `(.L_x_55) ;  /* 0x0000000000608947 */ /* 0x000fea0003800000 */
[----:B------:R-:W-:Y:S01]  /*2f30*/  UMOV UR4, 0x10 ;  /* 0x0000001000047882 */ /* 0x000fe20000000000 */
[----:B------:R-:W-:Y:S01]  /*2f40*/  HFMA2 R0, -RZ, RZ, 0, 5.9604644775390625e-08 ;  /* 0x00000001ff007431 */ /* 0x000fe200000001ff */
[----:B------:R-:W-:-:S03]  /*2f50*/  MOV R3, 0xffff ;  /* 0x0000ffff00037802 */ /* 0x000fc60000000f00 */
[----:B------:R-:W-:Y:S04]  /*2f60*/  DEPBAR.LE SB2, 0x36 ;  /* 0x0000ad800000791a */ /* 0x000fe80000000000 */
[----:B------:R-:W2:Y:S02]  /*2f70*/  UTCATOMSWS.FIND_AND_SET.ALIGN UP0, UR4, UR4 ;  /* 0x00000004000475e3 */ /* 0x000ea40008000800 */
[----:B--2---:R-:W-:Y:S01]  /*2f80*/  MOV R4, UR4 ;  /* 0x0000000400047c02 */ /* 0x004fe20008000f00 */
[----:B------:R-:W-:Y:S06]  /*2f90*/  BRA.U UP0, `(.L_x_56) ;  /* 0x0000000100187547 */ /* 0x000fec000b800000 */
.L_x_57:
[----:B------:R-:W-:Y:S05]  /*2fa0*/  NANOSLEEP 0x64 ;  /* 0x000000640000795d */ /* 0x000fea0003800000 */
[----:B------:R-:W-:-:S05]  /*2fb0*/  UMOV UR4, 0x10 ;  /* 0x0000001000047882 */ /* 0x000fca0000000000 */
[----:B------:R-:W-:Y:S04]  /*2fc0*/  DEPBAR.LE SB2, 0x36 ;  /* 0x0000ad800000791a */ /* 0x000fe80000000000 */
[----:B------:R-:W2:Y:S02]  /*2fd0*/  UTCATOMSWS.FIND_AND_SET.ALIGN UP0, UR4, UR4 ;  /* 0x00000004000475e3 */ /* 0x000ea40008000800 */
[----:B--2---:R-:W-:Y:S01]  /*2fe0*/  MOV R4, UR4 ;  /* 0x0000000400047c02 */ /* 0x004fe20008000f00 */
[----:B------:R-:W-:Y:S05]  /*2ff0*/  BRA.U !UP0, `(.L_x_57) ;  /* 0xfffffffd08e87547 */ /* 0x000fea000b83ffff */
.L_x_56:
[-C--:B------:R-:W-:Y:S02]  /*3000*/  SHF.L.U32 R3, R3, R4.reuse, RZ ;  /* 0x0000000403037219 */ /* 0x080fe400000006ff */
[----:B------:R-:W-:Y:S01]  /*3010*/  SHF.L.U32 R0, R0, R4, RZ ;  /* 0x0000000400007219 */ /* 0x000fe200000006ff */
[----:B------:R-:W-:Y:S02]  /*3020*/  IMAD.SHL.U32 R4, R4, 0x20, RZ ;  /* 0x0000002004047824 */ /* 0x000fe400078e00ff */
[----:B------:R2:W-:Y:S04]  /*3030*/  ATOMS.OR RZ, [UR5+0x14], R3 ;  /* 0x00001403ffff798c */ /* 0x0005e8000b000005 */
[----:B------:R2:W-:Y:S04]  /*3040*/  ATOMS.OR RZ, [UR5+0x18], R0 ;  /* 0x00001800ffff798c */ /* 0x0005e8000b000005 */
[----:B------:R2:W-:Y:S01]  /*3050*/  STS [UR6+0x120], R4 ;  /* 0x00012004ff007988 */ /* 0x0005e20008000806 */
[----:B------:R-:W-:Y:S05]  /*3060*/  BRA `(.L_x_55) ;  /* 0x0000000000107947 */ /* 0x000fea0003800000 */
.L_x_54:
[----:B------:R-:W-:Y:S02]  /*3070*/  MOV R0, 0xffffffff ;  /* 0xffffffff00007802 */ /* 0x000fe40000000f00 */
[----:B------:R-:W-:-:S03]  /*3080*/  MOV R4, 0x30b0 ;  /* 0x000030b000047802 */ /* 0x000fc60000000f00 */
[----:B------:R2:W-:Y:S04]  /*3090*/  STS [UR6+0x120], R0 ;  /* 0x00012000ff007988 */ /* 0x0005e80008000806 */
[----:B-12--5:R-:W-:Y:S05]  /*30a0*/  CALL.REL.NOINC `($__internal_1_$__cuda_sm10x_tcgen05_guardrail_trap_phase_invalid_during_alloc) ;  /* 0x00000070009c7944 */ /* 0x026fea0003c00000 */
.L_x_55:
[----:B------:R-:W-:Y:S05]  /*30b0*/  WARPSYNC.ALL ;  /* 0x0000000000007948 */ /* 0x000fea0003800000 */
[----:B------:R-:W3:Y:S01]  /*30c0*/  S2UR UR4, SR_CgaCtaId ;  /* 0x00000000000479c3 */ /* 0x000ee20000008800 */
[----:B------:R-:W-:Y:S01]  /*30d0*/  UMOV UR41, 0x400 ;  /* 0x0000040000297882 */ /* 0x000fe20000000000 */
[----:B------:R-:W-:-:S06]  /*30e0*/  NOP ;  /* 0x0000000000007918 */ /* 0x000fcc0000000000 */
[----:B------:R-:W-:Y:S06]  /*30f0*/  BAR.ARV 0x6, 0xa0 ;  /* 0x0182800000007b1d */ /* 0x000fec0000002000 */
[----:B------:R-:W4:Y:S01]  /*3100*/  LDCU UR6, c[0x0][0x38c] ;  /* 0x00007180ff0677ac */ /* 0x000f220008000800 */
[----:B------:R-:W-:Y:S01]  /*3110*/  LOP3.LUT R2, R2, 0xffff, RZ, 0xc0, !PT ;  /* 0x0000ffff02027812 */ /* 0x000fe200078ec0ff */
[----:B------:R-:W-:Y:S01]  /*3120*/  IMAD.MOV.U32 R11, RZ, RZ, 0x1 ;  /* 0x00000001ff0b7424 */ /* 0x000fe200078e00ff */
[----:B------:R-:W-:Y:S01]  /*3130*/  CS2R R8, SRZ ;  /* 0x0000000000087805 */ /* 0x000fe2000001ff00 */
[----:B------:R-:W1:Y:S01]  /*3140*/  LDCU UR7, c[0x0][0x38c] ;  /* 0x00007180ff0777ac */ /* 0x000e620008000800 */
[----:B------:R-:W-:Y:S01]  /*3150*/  R2UR UR42, R2 ;  /* 0x00000000022a72ca */ /* 0x000fe200000e0000 */
[----:B------:R-:W-:Y:S01]  /*3160*/  IMAD.MOV.U32 R10, RZ, RZ, RZ ;  /* 0x000000ffff0a7224 */ /* 0x000fe200078e00ff */
[----:B------:R-:W-:Y:S01]  /*3170*/  UMOV UR45, URZ ;  /* 0x000000ff002d7c82 */ /* 0x000fe20008000000 */
[----:B------:R-:W-:Y:S01]  /*3180*/  UMOV UR39, URZ ;  /* 0x000000ff00277c82 */ /* 0x000fe20008000000 */
[----:B---3--:R-:W-:Y:S01]  /*3190*/  ULEA UR41, UR4, UR41, 0x18 ;  /* 0x0000002904297291 */ /* 0x008fe2000f8ec0ff */
[----:B------:R-:W-:Y:S01]  /*31a0*/  UMOV UR62, 0x0 ;  /* 0x00000000003e7882 */ /* 0x000fe20000000000 */
[----:B------:R-:W-:-:S02]  /*31b0*/  UMOV UR63, 0x4400490 ;  /* 0x04400490003f7882 */ /* 0x000fc40000000000 */
[----:B------:R-:W-:Y:S02]  /*31c0*/  UIADD3 UR5, UPT, UPT, UR41, 0x8800, URZ ;  /* 0x0000880029057890 */ /* 0x000fe4000fffe0ff */
[----:B------:R-:W-:Y:S02]  /*31d0*/  UIADD3 UR4, UPT, UPT, UR41, 0x10800, URZ ;  /* 0x0001080029047890 */ /* 0x000fe4000fffe0ff */
[----:B----4-:R-:W-:Y:S01]  /*31e0*/  UIADD3 UR6, UPT, UPT, UR6, 0x7f, URZ ;  /* 0x0000007f06067890 */ /* 0x010fe2000fffe0ff */
[----:B--2---:R-:W2:Y:S01]  /*31f0*/  LDS R0, [UR41+0x120] ;  /* 0x00012029ff007984 */ /* 0x004ea20008000800 */
[----:B------:R-:W-:Y:S02]  /*3200*/  USHF.R.U32.HI UR5, URZ, 0x4, UR5 ;  /* 0x00000004ff057899 */ /* 0x000fe40008011605 */
[----:B------:R-:W-:Y:S02]  /*3210*/  USHF.R.S32.HI UR47, URZ, 0x1f, UR6 ;  /* 0x0000001fff2f7899 */ /* 0x000fe40008011406 */
[----:B------:R-:W-:-:S02]  /*3220*/  USHF.R.U32.HI UR4, URZ, 0x4, UR4 ;  /* 0x00000004ff047899 */ /* 0x000fc40008011604 */
[----:B------:R-:W-:Y:S02]  /*3230*/  ULEA.HI UR47, UR47, UR6, URZ, 0x7 ;  /* 0x000000062f2f7291 */ /* 0x000fe4000f8f38ff */
[----:B------:R-:W-:Y:S02]  /*3240*/  ULOP3.LUT UR5, UR5, 0x3fff, URZ, 0xc0, !UPT ;  /* 0x00003fff05057892 */ /* 0x000fe4000f8ec0ff */
[----:B------:R-:W-:Y:S02]  /*3250*/  USHF.R.S32.HI UR47, URZ, 0x7, UR47 ;  /* 0x00000007ff2f7899 */ /* 0x000fe4000801142f */
[----:B------:R-:W-:Y:S02]  /*3260*/  ULOP3.LUT UR4, UR4, 0x3fff, URZ, 0xc0, !UPT ;  /* 0x00003fff04047892 */ /* 0x000fe4000f8ec0ff */
[----:B------:R-:W-:Y:S01]  /*3270*/  UISETP.LT.AND UP0, UPT, UR47, 0x1, UPT ;  /* 0x000000012f00788c */ /* 0x000fe2000bf01270 */
[----:B------:R-:W-:Y:S01]  /*3280*/  UMOV UR60, 0x0 ;  /* 0x00000000003c7882 */ /* 0x000fe20000000000 */
[----:B------:R-:W-:-:S02]  /*3290*/  UMOV UR61, 0x4400490 ;  /* 0x04400490003d7882 */ /* 0x000fc40000000000 */
[----:B------:R-:W-:Y:S01]  /*32a0*/  USEL UR64, UR47, 0x1, !UP0 ;  /* 0x000000012f407887 */ /* 0x000fe2000c000000 */
[----:B------:R-:W-:Y:S01]  /*32b0*/  UMOV UR58, 0x0 ;  /* 0x00000000003a7882 */ /* 0x000fe20000000000 */
[----:B------:R-:W-:Y:S01]  /*32c0*/  UMOV UR59, 0x4400490 ;  /* 0x04400490003b7882 */ /* 0x000fe20000000000 */
[----:B------:R-:W-:Y:S01]  /*32d0*/  UMOV UR56, 0x0 ;  /* 0x0000000000387882 */ /* 0x000fe20000000000 */
[----:B------:R-:W-:Y:S01]  /*32e0*/  UMOV UR57, 0x4400490 ;  /* 0x0440049000397882 */ /* 0x000fe20000000000 */
[----:B------:R-:W-:Y:S01]  /*32f0*/  UMOV UR54, 0x0 ;  /* 0x0000000000367882 */ /* 0x000fe20000000000 */
[----:B------:R-:W-:Y:S01]  /*3300*/  UMOV UR55, 0x4400490 ;  /* 0x0440049000377882 */ /* 0x000fe20000000000 */
[----:B------:R-:W-:Y:S01]  /*3310*/  UMOV UR52, 0x0 ;  /* 0x0000000000347882 */ /* 0x000fe20000000000 */
[----:B------:R-:W-:Y:S01]  /*3320*/  UMOV UR53, 0x4400490 ;  /* 0x0440049000357882 */ /* 0x000fe20000000000 */
[----:B------:R-:W-:Y:S02]  /*3330*/  ULOP3.LUT UR43, UR5, 0x10000, URZ, 0xfc, !UPT ;  /* 0x00010000052b7892 */ /* 0x000fe4000f8efcff */
[----:B------:R-:W-:-:S02]  /*3340*/  ULOP3.LUT UR44, UR4, 0x10000, URZ, 0xfc, !UPT ;  /* 0x00010000042c7892 */ /* 0x000fc4000f8efcff */
[----:B------:R-:W-:Y:S02]  /*3350*/  UIADD3 UR64, UPT, UPT, -UR64, URZ, URZ ;  /* 0x000000ff40407290 */ /* 0x000fe4000fffe1ff */
[----:B-1----:R-:W-:Y:S01]  /*3360*/  UISETP.GE.AND UP4, UPT, UR7, 0x1, UPT ;  /* 0x000000010700788c */ /* 0x002fe2000bf86270 */
[----:B------:R-:W-:Y:S01]  /*3370*/  UMOV UR50, 0x0 ;  /* 0x0000000000327882 */ /* 0x000fe20000000000 */
[----:B------:R-:W-:Y:S01]  /*3380*/  UMOV UR51, 0x4400490 ;  /* 0x0440049000337882 */ /* 0x000fe20000000000 */
[----:B------:R-:W-:Y:S01]  /*3390*/  UMOV UR48, 0x0 ;  /* 0x0000000000307882 */ /* 0x000fe20000000000 */
[----:B--2---:R-:W-:Y:S01]  /*33a0*/  R2UR UR65, R0 ;  /* 0x00000000004172ca */ /* 0x004fe200000e0000 */
[----:B------:R-:W-:-:S14]  /*33b0*/  UMOV UR49, 0x4400490 ;  /* 0x0440049000317882 */ /* 0x000fdc0000000000 */
.L_x_64:
[----:B------:R-:W-:Y:S02]  /*33c0*/  LEA R0, R10, UR41, 0x3 ;  /* 0x000000290a007c11 */ /* 0x000fe4000f8e18ff */
[----:B------:R-:W-:Y:S02]  /*33d0*/  SHF.L.U32 R5, R9, 0x1f, RZ ;  /* 0x0000001f09057819 */ /* 0x000fe400000006ff */
[----:B------:R-:W-:Y:S01]  /*33e0*/  PLOP3.LUT P0, PT, PT, PT, UP4, 0x80, 0x8 ;  /* 0x000000000008781c */ /* 0x000fe20003f0f048 */
[----:B------:R-:W-:Y:S01]  /*33f0*/  VIADD R3, R0, 0x80 ;  /* 0x0000008000037836 */ /* 0x000fe20000000000 */
[----:B-1----:R-:W1:Y:S02]  /*3400*/  SYNCS.PHASECHK.TRANS64.TRYWAIT P1, [R0+URZ+0x70], R5 ;  /* 0x00007005000075a7 */ /* 0x002e6400080211ff */
[----:B-1-3--:R-:W-:Y:S09]  /*3410*/  @!P1 BRA `(.L_x_58) ;  /* 0x0000006400c09947 */ /* 0x00aff20003800000 */
.L_x_147:
[----:B------:R-:W-:Y:S01]  /*3420*/  LEA R4, R10, UR41, 0x4 ;  /* 0x000000290a047c11 */ /* 0x000fe2000f8e20ff */
[----:B------:R-:W-:Y:S01]  /*3430*/  @UP4 ULEA UR4, UR39, UR41, 0x3 ;  /* 0x0000002927044291 */ /* 0x000fe2000f8e18ff */
[----:B------:R-:W-:Y:S01]  /*3440*/  PLOP3.LUT P2, PT, PT, PT, PT, 0x80, 0x8 ;  /* 0x000000000008781c */ /* 0x000fe20003f4f070 */
[----:B------:R-:W-:Y:S01]  /*3450*/  ULEA UR46, UR45, UR41, 0x3 ;  /* 0x000000292d2e7291 */ /* 0x000fe2000f8e18ff */
[----:B------:R-:W-:Y:S02]  /*3460*/  PRMT R3, RZ, 0x654, R3 ;  /* 0x00000654ff037816 */ /* 0x000fe40000000003 */
[----:B-1----:R-:W1:Y:S01]  /*3470*/  LDS.128 R4, [R4+0x100] ;  /* 0x0001000004047984 */ /* 0x002e620000000c00 */
[----:B------:R-:W-:Y:S02]  /*3480*/  @P0 SHF.L.U32 R2, R8, 0x1f, RZ ;  /* 0x0000001f08020819 */ /* 0x000fe400000006ff */
[----:B------:R-:W-:Y:S01]  /*3490*/  SHF.L.U32 R0, R11, 0x1f, RZ ;  /* 0x0000001f0b007819 */ /* 0x000fe200000006ff */
[----:B------:R-:W-:Y:S01]  /*34a0*/  @!PT LDS RZ, [RZ] ;  /* 0x00000000fffff984 */ /* 0x000fe20000000800 */
[----:B------:R-:W-:Y:S01]  /*34b0*/  @!PT LDS RZ, [RZ] ;  /* 0x00000000fffff984 */ /* 0x000fe20000000800 */
[----:B------:R-:W-:Y:S01]  /*34c0*/  @!PT LDS RZ, [RZ] ;  /* 0x00000000fffff984 */ /* 0x000fe20000000800 */
[----:B------:R-:W-:Y:S01]  /*34d0*/  @!PT LDS RZ, [RZ] ;  /* 0x00000000fffff984 */ /* 0x000fe20000000800 */
[----:B------:R2:W-:Y:S06]  /*34e0*/  MEMBAR.ALL.CTA ;  /* 0x0000000000007992 */ /* 0x0005ec0000008000 */
[----:B--2---:R-:W2:Y:S02]  /*34f0*/  FENCE.VIEW.ASYNC.S ;  /* 0x00000000000073c6 */ /* 0x004ea40000000000 */
[----:B--2---:R2:W-:Y:S01]  /*3500*/  SYNCS.ARRIVE.TRANS64.RED.A1T0 RZ, [R3+URZ], RZ ;  /* 0x000000ff03ff79a7 */ /* 0x0045e200081004ff */
[----:B------:R2:W3:Y:S01]  /*3510*/  @P0 SYNCS.PHASECHK.TRANS64.TRYWAIT P2, [UR4], R2 ;  /* 0x00000002ff0005a7 */ /* 0x0004e20008041104 */
[----:B------:R-:W-:Y:S01]  /*3520*/  ULEA.HI UR4, UR45, UR45, URZ, 0x1 ;  /* 0x0000002d2d047291 */ /* 0x000fe2000f8f08ff */
[----:B-1----:R-:W-:-:S03]  /*3530*/  LOP3.LUT P1, RZ, R6, 0x1, RZ, 0xc0, !PT ;  /* 0x0000000106ff7812 */ /* 0x002fc6000782c0ff */
[----:B------:R-:W-:Y:S02]  /*3540*/  USHF.L.U32 UR5, UR4, 0x7, URZ ;  /* 0x0000000704057899 */ /* 0x000fe400080006ff */
[----:B------:R-:W-:Y:S02]  /*3550*/  ULOP3.LUT UR36, UR4, 0xffe, URZ, 0xc0, !UPT ;  /* 0x00000ffe04247892 */ /* 0x000fe4000f8ec0ff */
[----:B------:R-:W-:Y:S02]  /*3560*/  ULOP3.LUT UR4, UR5, 0xffffff00, URZ, 0xc0, !UPT ;  /* 0xffffff0005047892 */ /* 0x000fe4000f8ec0ff */
[----:B------:R-:W-:Y:S02]  /*3570*/  UIADD3 UR36, UPT, UPT, -UR36, UR45, URZ ;  /* 0x0000002d24247290 */ /* 0x000fe4000fffe1ff */
[----:B------:R-:W-:Y:S01]  /*3580*/  UIADD3 UR4, UPT, UPT, UR65, UR4, URZ ;  /* 0x0000000441047290 */ /* 0x000fe2000fffe0ff */
[----:B------:R-:W1:Y:S03]  /*3590*/  SYNCS.PHASECHK.TRANS64.TRYWAIT P0, [UR46+0xb0], R0 ;  /* 0x0000b000ff0075a7 */ /* 0x000e66000800112e */
[----:B------:R-:W-:Y:S01]  /*35a0*/  ULEA UR36, UR36, UR4, 0x14 ;  /* 0x0000000424247291 */ /* 0x000fe2000f8ea0ff */
[----:B-123--:R-:W-:Y:S11]  /*35b0*/  @!P0 BRA `(.L_x_59) ;  /* 0x00000064006c8947 */ /* 0x00eff60003800000 */
.L_x_149:
[----:B------:R-:W-:Y:S01]  /*35c0*/  IADD3 R10, PT, PT, R10, 0x1, RZ ;  /* 0x000000010a0a7810 */ /* 0x000fe20007ffe0ff */
[----:B------:R-:W-:Y:S06]  /*35d0*/  BRA.U !UP4, `(.L_x_60) ;  /* 0x000000050c107547 */ /* 0x000fec000b800000 */
[----:B------:R-:W-:Y:S01]  /*35e0*/  UPLOP3.LUT UP2, UPT, UPT, UPT, UPT, 0x40, 0x4 ;  /* 0x000000000004789c */ /* 0x000fe20003f4e870 */
[----:B------:R-:W-:Y:S01]  /*35f0*/  UMOV UR38, UR64 ;  /* 0x0000004000267c82 */ /* 0x000fe20008000000 */
[----:B------:R-:W-:Y:S01]  /*3600*/  UMOV UR37, UR47 ;  /* 0x0000002f00257c82 */ /* 0x000fe20008000000 */
[----:B------:R-:W-:-:S08]  /*3610*/  UMOV UR5, UR39 ;  /* 0x0000002700057c82 */ /* 0x000fd00008000000 */
.L_x_63:
[----:B------:R-:W-:Y:S02]  /*3620*/  UIADD3 UR38, UPT, UPT, UR38, 0x1, URZ ;  /* 0x0000000126267890 */ /* 0x000fe4000fffe0ff */
[----:B------:R-:W-:Y:S02]  /*3630*/  ULEA UR7, UR5, UR41, 0x3 ;  /* 0x0000002905077291 */ /* 0x000fe4000f8e18ff */
[----:B------:R-:W-:Y:S01]  /*3640*/  UISETP.NE.AND UP3, UPT, UR38, URZ, UPT ;  /* 0x000000ff2600728c */ /* 0x000fe2000bf65270 */
[----:B--23--:R-:W-:Y:S10]  /*3650*/  @P2 BRA `(.L_x_61) ;  /* 0x00000000000c2947 */ /* 0x00cff40003800000 */
[----:B-1----:R-:W-:Y:S04]  /*3660*/  SHF.L.U32 R3, R8, 0x1f, RZ ;  /* 0x0000001f08037819 */ /* 0x002fe800000006ff */
[----:B------:R-:W1:Y:S02]  /*3670*/  SYNCS.PHASECHK.TRANS64.TRYWAIT P0, [UR7], R3 ;  /* 0x00000003ff0075a7 */ /* 0x000e640008001107 */
[----:B-1----:R-:W-:Y:S05]  /*3680*/  @!P0 BRA `(.L_x_62) ;  /* 0x0000006400508947 */ /* 0x002fea0003800000 */
.L_x_61:
[----:B------:R-:W-:Y:S01]  /*3690*/  UISETP.NE.AND UP0, UPT, UR37, 0x1, UPT ;  /* 0x000000012500788c */ /* 0x000fe2000bf05270 */
[----:B------:R-:W-:Y:S01]  /*36a0*/  PLOP3.LUT P2, PT, PT, PT, PT, 0x80, 0x8 ;  /* 0x000000000008781c */ /* 0x000fe20003f4f070 */
[----:B------:R-:W-:Y:S02]  /*36b0*/  UIADD3 UR4, UPT, UPT, UR5, 0x1, URZ ;  /* 0x0000000105047890 */ /* 0x000fe4000fffe0ff */
[----:B------:R-:W-:Y:S02]  /*36c0*/  UIADD3 UR40, UPT, UPT, UR7, 0x10, URZ ;  /* 0x0000001007287890 */ /* 0x000fe4000fffe0ff */
[----:B------:R-:W-:Y:S01]  /*36d0*/  UISETP.NE.AND UP1, UPT, UR4, 0x2, UPT ;  /* 0x000000020400788c */ /* 0x000fe2000bf25270 */
[----:B------:R-:W-:Y:S01]  /*36e0*/  PLOP3.LUT P0, PT, PT, PT, UP0, 0x80, 0x8 ;  /* 0x000000000008781c */ /* 0x000fe20003f0f008 */
[----:B------:R-:W-:Y:S02]  /*36f0*/  UIADD3 UR37, UPT, UPT, UR37, -0x1, URZ ;  /* 0xffffffff25257890 */ /* 0x000fe4000fffe0ff */
[----:B------:R-:W-:Y:S02]  /*3700*/  USEL UR6, URZ, 0x1, UP1 ;  /* 0x00000001ff067887 */ /* 0x000fe40008800000 */
[----:B------:R-:W-:Y:S01]  /*3710*/  USEL UR39, UR4, URZ, UP1 ;  /* 0x000000ff04277287 */ /* 0x000fe20008800000 */
[----:B------:R-:W-:Y:S01]  /*3720*/  UMOV UR7, 0x40004040 ;  /* 0x4000404000077882 */ /* 0x000fe20000000000 */
[----:B------:R-:W-:Y:S02]  /*3730*/  UMOV UR35, 0x40004040 ;  /* 0x4000404000237882 */ /* 0x000fe40000000000 */
[----:B------:R-:W-:Y:S01]  /*3740*/  @UP0 ULEA UR4, UR39, UR41, 0x3 ;  /* 0x0000002927040291 */ /* 0x000fe2000f8e18ff */
[----:B------:R-:W-:Y:S01]  /*3750*/  LOP3.LUT R8, R8, UR6, RZ, 0x3c, !PT ;  /* 0x0000000608087c12 */ /* 0x000fe2000f8e3cff */
[----:B------:R-:W-:Y:S01]  /*3760*/  ULEA UR6, UR5, UR44, 0xc ;  /* 0x0000002c05067291 */ /* 0x000fe2000f8e60ff */
[----:B------:R-:W-:Y:S02]  /*3770*/  UMOV UR33, 0x40004040 ;  /* 0x4000404000217882 */ /* 0x000fe40000000000 */
[----:B-1----:R-:W-:Y:S01]  /*3780*/  @P0 SHF.L.U32 R0, R8, 0x1f, RZ ;  /* 0x0000001f08000819 */ /* 0x002fe200000006ff */
[----:B------:R-:W-:Y:S02]  /*3790*/  UIADD3 UR34, UPT, UPT, UR6, 0x2, URZ ;  /* 0x0000000206227890 */ /* 0x000fe4000fffe0ff */
[----:B------:R-:W-:Y:S01]  /*37a0*/  UIADD3 UR30, UPT, UPT, UR6, 0x4, URZ ;  /* 0x00000004061e7890 */ /* 0x000fe2000fffe0ff */
[----:B------:R2:W3:Y:S01]  /*37b0*/  @P0 SYNCS.PHASECHK.TRANS64.TRYWAIT P2, [UR4], R0 ;  /* 0x00000000ff0005a7 */ /* 0x0004e20008041104 */
[----:B------:R-:W-:Y:S02]  /*37c0*/  ULEA UR4, UR5, UR43, 0xa ;  /* 0x0000002b05047291 */ /* 0x000fe4000f8e50ff */
[----:B------:R-:W-:Y:S02]  /*37d0*/  UIADD3 UR26, UPT, UPT, UR6, 0x6, URZ ;  /* 0x00000006061a7890 */ /* 0x000fe4000fffe0ff */
        /* <DEDUP_REMOVED lines=10> */
[----:B------:R-:W-:Y:S01]  /*3880*/  UIADD3 UR8, UPT, UPT, UR4, 0x206, URZ ;  /* 0x0000020604087890 */ /* 0x000fe2000fffe0ff */
[----:B------:R-:W-:Y:S01]  /*3890*/  UMOV UR5, 0x40004040 ;  /* 0x4000404000057882 */ /* 0x000fe20000000000 */
[----:B------:R-:W-:Y:S01]  /*38a0*/  UMOV UR31, 0x40004040 ;  /* 0x40004040001f7882 */ /* 0x000fe20000000000 */
[----:B------:R1:W-:Y:S01]  /*38b0*/  UTCHMMA gdesc[UR4], gdesc[UR6], tmem[UR36], tmem[UR62], idesc[UR63], UP2 ;  /* 0x00ff3e06040075ea */ /* 0x0003e20009000024 */
[----:B------:R-:W-:Y:S01]  /*38c0*/  UPLOP3.LUT UP2, UPT, UPT, UPT, UPT, 0x80, 0x8 ;  /* 0x000000000008789c */ /* 0x000fe20003f4f070 */
[----:B------:R2:W-:Y:S01]  /*38d0*/  UTCHMMA gdesc[UR32], gdesc[UR34], tmem[UR36], tmem[UR60], idesc[UR61], UPT ;  /* 0x00ff3c22200075ea */ /* 0x0005e2000b800024 */
[----:B------:R-:W-:Y:S01]  /*38e0*/  UMOV UR29, 0x40004040 ;  /* 0x40004040001d7882 */ /* 0x000fe20000000000 */
[----:B------:R-:W-:Y:S01]  /*38f0*/  UMOV UR27, 0x40004040 ;  /* 0x40004040001b7882 */ /* 0x000fe20000000000 */
        /* <DEDUP_REMOVED lines=12> */
[----:B------:R-:W-:Y:S01]  /*39c0*/  UMOV UR9, 0x40004040 ;  /* 0x4000404000097882 */ /* 0x000fe20000000000 */
[----:B------:R2:W-:Y:S01]  /*39d0*/  UTCHMMA gdesc[UR12], gdesc[UR14], tmem[UR36], tmem[UR50], idesc[UR51], UPT ;  /* 0x00ff320e0c0075ea */ /* 0x0005e2000b800024 */
[----:B------:R2:W-:Y:S01]  /*39e0*/  UTCHMMA gdesc[UR8], gdesc[UR10], tmem[UR36], tmem[UR48], idesc[UR49], UPT ;  /* 0x00ff300a080075ea */ /* 0x0005e2000b800024 */
[----:B------:R2:W-:Y:S01]  /*39f0*/  UTCBAR.MULTICAST [UR40], URZ, UR42 ;  /* 0x000000ff280073e9 */ /* 0x0005e2000800082a */
[----:B-1----:R-:W-:Y:S01]  /*3a00*/  UMOV UR5, UR39 ;  /* 0x0000002700057c82 */ /* 0x002fe20008000000 */
[----:B------:R-:W-:Y:S05]  /*3a10*/  BRA.U UP3, `(.L_x_63) ;  /* 0xfffffffd03007547 */ /* 0x000fea000b83ffff */
.L_x_60:
[----:B------:R-:W-:Y:S01]  /*3a20*/  UIADD3 UR4, UPT, UPT, UR45, 0x1, URZ ;  /* 0x000000012d047890 */ /* 0x000fe2000fffe0ff */
[C---:B------:R-:W-:Y:S01]  /*3a30*/  ISETP.NE.AND P0, PT, R10.reuse, 0x2, PT ;  /* 0x000000020a00780c */ /* 0x040fe20003f05270 */
[----:B------:R-:W-:Y:S02]  /*3a40*/  UIADD3 UR5, UPT, UPT, UR46, 0x90, URZ ;  /* 0x000000902e057890 */ /* 0x000fe4000fffe0ff */
[----:B------:R-:W-:Y:S01]  /*3a50*/  UISETP.NE.AND UP0, UPT, UR4, 0x4, UPT ;  /* 0x000000040400788c */ /* 0x000fe2000bf05270 */
[----:B-12---:R-:W-:Y:S02]  /*3a60*/  SEL R0, RZ, 0x1, P0 ;  /* 0x00000001ff007807 */ /* 0x006fe40000000000 */
[----:B------:R-:W-:Y:S01]  /*3a70*/  SEL R10, R10, RZ, P0 ;  /* 0x000000ff0a0a7207 */ /* 0x000fe20000000000 */
[----:B------:R-:W-:Y:S01]  /*3a80*/  USEL UR6, URZ, 0x1, UP0 ;  /* 0x00000001ff067887 */ /* 0x000fe20008000000 */
[----:B------:R-:W-:Y:S01]  /*3a90*/  LOP3.LUT R9, R9, R0, RZ, 0x3c, !PT ;  /* 0x0000000009097212 */ /* 0x000fe200078e3cff */
[----:B------:R-:W-:Y:S01]  /*3aa0*/  USEL UR45, UR4, URZ, UP0 ;  /* 0x000000ff042d7287 */ /* 0x000fe20008000000 */
[----:B------:R1:W-:Y:S03]  /*3ab0*/  UTCBAR [UR5], URZ ;  /* 0x000000ff050073e9 */ /* 0x0003e600080000ff */
[----:B------:R-:W-:Y:S01]  /*3ac0*/  LOP3.LUT R11, R11, UR6, RZ, 0x3c, !PT ;  /* 0x000000060b0b7c12 */ /* 0x000fe2000f8e3cff */
[----:B------:R-:W-:Y:S07]  /*3ad0*/  @P1 BRA `(.L_x_64) ;  /* 0xfffffff800381947 */ /* 0x000fee000383ffff */
[----:B------:R-:W2:Y:S01]  /*3ae0*/  S2UR UR8, SR_CgaCtaId ;  /* 0x00000000000879c3 */ /* 0x000ea20000008800 */
[----:B------:R-:W-:Y:S01]  /*3af0*/  ELECT P0, URZ, PT ;  /* 0x0000000000ff782f */ /* 0x000fe20003800000 */
[----:B------:R-:W-:Y:S01]  /*3b00*/  IMAD.MOV.U32 R0, RZ, RZ, 0x1 ;  /* 0x00000001ff007424 */ /* 0x000fe200078e00ff */
[----:B------:R-:W-:Y:S01]  /*3b10*/  UIADD3 UR41, UPT, UPT, UR41, 0xb0, URZ ;  /* 0x000000b029297890 */ /* 0x000fe2000fffe0ff */
[----:B------:R-:W-:Y:S01]  /*3b20*/  SHF.L.U32 R3, R11, 0x1f, RZ ;  /* 0x0000001f0b037819 */ /* 0x000fe200000006ff */
[----:B------:R-:W-:-:S03]  /*3b30*/  UMOV UR4, 0x40 ;  /* 0x0000004000047882 */ /* 0x000fc60000000000 */
[----:B------:R-:W-:Y:S01]  /*3b40*/  UVIRTCOUNT.DEALLOC.SMPOOL 0x80 ;  /* 0x000000800000784c */ /* 0x000fe20000000000 */
[----:B--2---:R-:W-:Y:S02]  /*3b50*/  ULEA UR8, UR8, UR4, 0x18 ;  /* 0x0000000408087291 */ /* 0x004fe4000f8ec0ff */
[----:B------:R-:W-:-:S07]  /*3b60*/  ULEA UR4, UR45, UR41, 0x3 ;  /* 0x000000292d047291 */ /* 0x000fce000f8e18ff */
[----:B------:R2:W-:Y:S02]  /*3b70*/  @P0 STS.U8 [UR8+0x1c], R0 ;  /* 0x00001c00ff000988 */ /* 0x0005e40008000008 */
[----:B------:R-:W4:Y:S02]  /*3b80*/  SYNCS.PHASECHK.TRANS64.TRYWAIT P0, [UR4], R3 ;  /* 0x00000003ff0075a7 */ /* 0x000f240008001104 */
[----:B--2-4-:R-:W-:Y:S05]  /*3b90*/  @!P0 BRA `(.L_x_65) ;  /* 0x0000006000248947 */ /* 0x014fea0003800000 */
.L_x_152:
[----:B------:R-:W-:-:S04]  /*3ba0*/  UIADD3 UR4, UPT, UPT, UR45, 0x1, URZ ;  /* 0x000000012d047890 */ /* 0x000fc8000fffe0ff */
[----:B------:R-:W-:-:S04]  /*3bb0*/  UISETP.NE.AND UP0, UPT, UR4, 0x4, UPT ;  /* 0x000000040400788c */ /* 0x000fc8000bf05270 */
[----:B------:R-:W-:Y:S02]  /*3bc0*/  USEL UR6, URZ, 0x1, UP0 ;  /* 0x00000001ff067887 */ /* 0x000fe40008000000 */
[----:B------:R-:W-:-:S04]  /*3bd0*/  USEL UR4, UR4, URZ, UP0 ;  /* 0x000000ff04047287 */ /* 0x000fc80008000000 */
[----:B-1----:R-:W-:Y:S01]  /*3be0*/  ULEA UR5, UR4, UR41, 0x3 ;  /* 0x0000002904057291 */ /* 0x002fe2000f8e18ff */
[----:B------:R-:W-:-:S04]  /*3bf0*/  LOP3.LUT R2, R11, UR6, RZ, 0x3c, !PT ;  /* 0x000000060b027c12 */ /* 0x000fc8000f8e3cff */
[----:B--2---:R-:W-:-:S04]  /*3c00*/  SHF.L.U32 R3, R2, 0x1f, RZ ;  /* 0x0000001f02037819 */ /* 0x004fc800000006ff */
[----:B------:R-:W1:Y:S02]  /*3c10*/  SYNCS.PHASECHK.TRANS64.TRYWAIT P0, [UR5], R3 ;  /* 0x00000003ff0075a7 */ /* 0x000e640008001105 */
[----:B-1----:R-:W-:Y:S05]  /*3c20*/  @!P0 BRA `(.L_x_66) ;  /* 0x0000006000188947 */ /* 0x002fea0003800000 */
.L_x_154:
[----:B------:R-:W-:-:S04]  /*3c30*/  UIADD3 UR4, UPT, UPT, UR4, 0x1, URZ ;  /* 0x0000000104047890 */ /* 0x000fc8000fffe0ff */
[----:B------:R-:W-:-:S04]  /*3c40*/  UISETP.NE.AND UP0, UPT, UR4, 0x4, UPT ;  /* 0x000000040400788c */ /* 0x000fc8000bf05270 */
[----:B------:R-:W-:Y:S02]  /*3c50*/  USEL UR6, URZ, 0x1, UP0 ;  /* 0x00000001ff067887 */ /* 0x000fe40008000000 */
[----:B------:R-:W-:-:S04]  /*3c60*/  USEL UR4, UR4, URZ, UP0 ;  /* 0x000000ff04047287 */ /* 0x000fc80008000000 */
[----:B------:R-:W-:Y:S01]  /*3c70*/  ULEA UR5, UR4, UR41, 0x3 ;  /* 0x0000002904057291 */ /* 0x000fe2000f8e18ff */
[----:B------:R-:W-:-:S04]  /*3c80*/  LOP3.LUT R2, R2, UR6, RZ, 0x3c, !PT ;  /* 0x0000000602027c12 */ /* 0x000fc8000f8e3cff */
[----:B-1----:R-:W-:-:S04]  /*3c90*/  SHF.L.U32 R3, R2, 0x1f, RZ ;  /* 0x0000001f02037819 */ /* 0x002fc800000006ff */
[----:B------:R-:W1:Y:S02]  /*3ca0*/  SYNCS.PHASECHK.TRANS64.TRYWAIT P0, [UR5], R3 ;  /* 0x00000003ff0075a7 */ /* 0x000e640008001105 */
[----:B-1----:R-:W-:Y:S05]  /*3cb0*/  @!P0 BRA `(.L_x_67) ;  /* 0x00000060000c8947 */ /* 0x002fea0003800000 */
.L_x_156:
[----:B------:R-:W-:-:S04]  /*3cc0*/  UIADD3 UR4, UPT, UPT, UR4, 0x1, URZ ;  /* 0x0000000104047890 */ /* 0x000fc8000fffe0ff */
[----:B------:R-:W-:-:S04]  /*3cd0*/  UISETP.NE.AND UP0, UPT, UR4, 0x4, UPT ;  /* 0x000000040400788c */ /* 0x000fc8000bf05270 */
[----:B------:R-:W-:Y:S02]  /*3ce0*/  USEL UR5, URZ, 0x1, UP0 ;  /* 0x00000001ff057887 */ /* 0x000fe40008000000 */
[----:B------:R-:W-:-:S04]  /*3cf0*/  USEL UR4, UR4, URZ, UP0 ;  /* 0x000000ff04047287 */ /* 0x000fc80008000000 */
[----:B------:R-:W-:Y:S01]  /*3d00*/  ULEA UR4, UR4, UR41, 0x3 ;  /* 0x0000002904047291 */ /* 0x000fe2000f8e18ff */
[----:B-1----:R-:W-:-:S04]  /*3d10*/  LOP3.LUT R3, R2, UR5, RZ, 0x3c, !PT ;  /* 0x0000000502037c12 */ /* 0x002fc8000f8e3cff */
[----:B------:R-:W-:-:S04]  /*3d20*/  SHF.L.U32 R3, R3, 0x1f, RZ ;  /* 0x0000001f03037819 */ /* 0x000fc800000006ff */
[----:B------:R-:W1:Y:S02]  /*3d30*/  SYNCS.PHASECHK.TRANS64.TRYWAIT P0, [UR4], R3 ;  /* 0x00000003ff0075a7 */ /* 0x000e640008001104 */
[----:B-1----:R-:W-:Y:S05]  /*3d40*/  @!P0 BRA `(.L_x_68) ;  /* 0x0000006000008947 */ /* 0x002fea0003800000 */
.L_x_158:
[----:B------:R-:W-:Y:S01]  /*3d50*/  NOP ;  /* 0x0000000000007918 */ /* 0x000fe20000000000 */
[----:B-1----:R-:W1:Y:S01]  /*3d60*/  LDS R0, [UR8+0x14] ;  /* 0x00001408ff007984 */ /* 0x002e620008000800 */
[----:B------:R-:W-:Y:S01]  /*3d70*/  ULOP3.LUT UR4, UR65, 0xffff, URZ, 0xc0, !UPT ;  /* 0x0000ffff41047892 */ /* 0x000fe2000f8ec0ff */
[----:B------:R-:W-:Y:S01]  /*3d80*/  UMOV UR5, 0xffff ;  /* 0x0000ffff00057882 */ /* 0x000fe20000000000 */
[----:B------:R-:W-:Y:S02]  /*3d90*/  UMOV UR6, 0x1 ;  /* 0x0000000100067882 */ /* 0x000fe40000000000 */
[----:B------:R-:W-:-:S04]  /*3da0*/  USHF.R.U32.HI UR4, URZ, 0x5, UR4 ;  /* 0x00000005ff047899 */ /* 0x000fc80008011604 */
[----:B------:R-:W-:Y:S02]  /*3db0*/  USHF.L.U32 UR5, UR5, UR4, URZ ;  /* 0x0000000405057299 */ /* 0x000fe400080006ff */
[----:B------:R-:W-:-:S04]  /*3dc0*/  USHF.L.U32 UR4, UR6, UR4, URZ ;  /* 0x0000000406047299 */ /* 0x000fc800080006ff */
[----:B-1----:R-:W-:-:S04]  /*3dd0*/  LOP3.LUT R0, R0, UR5, RZ, 0xc0, !PT ;  /* 0x0000000500007c12 */ /* 0x002fc8000f8ec0ff */
[----:B------:R-:W-:-:S13]  /*3de0*/  ISETP.NE.AND P0, PT, R0, UR5, PT ;  /* 0x0000000500007c0c */ /* 0x000fda000bf05270 */
[----:B------:R-:W-:Y:S05]  /*3df0*/  @P0 BRA `(.L_x_69) ;  /* 0x0000000000580947 */ /* 0x000fea0003800000 */
[----:B------:R-:W1:Y:S02]  /*3e00*/  LDS R0, [UR8+0x18] ;  /* 0x00001808ff007984 */ /* 0x000e640008000800 */
[----:B-1----:R-:W-:-:S04]  /*3e10*/  LOP3.LUT R0, R0, UR4, RZ, 0xc0, !PT ;  /* 0x0000000400007c12 */ /* 0x002fc8000f8ec0ff */
[----:B------:R-:W-:-:S13]  /*3e20*/  ISETP.NE.AND P0, PT, R0, UR4, PT ;  /* 0x0000000400007c0c */ /* 0x000fda000bf05270 */
[----:B------:R-:W-:Y:S05]  /*3e30*/  @P0 BRA `(.L_x_70) ;  /* 0x00000000003c0947 */ /* 0x000fea0003800000 */
[----:B------:R-:W1:Y:S01]  /*3e40*/  S2R R2, SR_LANEID ;  /* 0x0000000000027919 */ /* 0x000e620000000000 */
[----:B------:R-:W-:Y:S01]  /*3e50*/  ULOP3.LUT UR5, URZ, UR5, URZ, 0x33, !UPT ;  /* 0x00000005ff057292 */ /* 0x000fe2000f8e33ff */
[----:B------:R-:W-:Y:S01]  /*3e60*/  LOP3.LUT R4, RZ, UR4, RZ, 0x33, !PT ;  /* 0x00000004ff047c12 */ /* 0x000fe2000f8e33ff */
[----:B------:R-:W-:Y:S02]  /*3e70*/  VOTEU.ANY UR4, UPT, PT ;  /* 0x0000000000047886 */ /* 0x000fe400038e0100 */
[----:B------:R-:W-:Y:S01]  /*3e80*/  UFLO.U32 UR4, UR4 ;  /* 0x00000004000472bd */ /* 0x000fe200080e0000 */
[----:B------:R-:W2:Y:S01]  /*3e90*/  REDUX UR6, R4 ;  /* 0x00000000040673c4 */ /* 0x000ea20000000000 */
[----:B------:R-:W-:-:S06]  /*3ea0*/  IMAD.U32 R0, RZ, RZ, UR5 ;  /* 0x00000005ff007e24 */ /* 0x000fcc000f8e00ff */
[----:B------:R4:W-:Y:S01]  /*3eb0*/  UTCATOMSWS.AND URZ, UR5 ;  /* 0x0000000500ff79e3 */ /* 0x0009e20008000000 */
[----:B------:R-:W3:Y:S01]  /*3ec0*/  REDUX UR7, R0 ;  /* 0x00000000000773c4 */ /* 0x000ee20000000000 */
[----:B-1----:R-:W-:Y:S01]  /*3ed0*/  ISETP.EQ.U32.AND P0, PT, R2, UR4, PT ;  /* 0x0000000402007c0c */ /* 0x002fe2000bf02070 */
[----:B--2---:R-:W-:Y:S01]  /*3ee0*/  IMAD.U32 R2, RZ, RZ, UR6 ;  /* 0x00000006ff027e24 */ /* 0x004fe2000f8e00ff */
[----:B---3--:R-:W-:-:S11]  /*3ef0*/  MOV R3, UR7 ;  /* 0x0000000700037c02 */ /* 0x008fd60008000f00 */
[----:B------:R4:W-:Y:S04]  /*3f00*/  @P0 ATOMS.AND RZ, [UR8+0x14], R3 ;  /* 0x00001403ffff098c */ /* 0x0009e8000a800008 */
[----:B------:R4:W-:Y:S01]  /*3f10*/  @P0 ATOMS.AND RZ, [UR8+0x18], R2 ;  /* 0x00001802ffff098c */ /* 0x0009e2000a800008 */
[----:B------:R-:W-:Y:S05]  /*3f20*/  BRA `(.L_x_71) ;  /* 0x0000000000147947 */ /* 0x000fea0003800000 */
.L_x_70:
[----:B------:R-:W-:Y:S02]  /*3f30*/  MOV R2, 0x3f50 ;  /* 0x00003f5000027802 */ /* 0x000fe40000000f00 */
[----:B---3-5:R-:W-:Y:S05]  /*3f40*/  CALL.REL.NOINC `($__internal_0_$__cuda_sm10x_tcgen05_guardrail_trap_col_being_dealloced_not_returned_by_alloc) ;  /* 0x0000006000e87944 */ /* 0x028fea0003c00000 */
[----:B------:R-:W-:Y:S05]  /*3f50*/  BRA `(.L_x_71) ;  /* 0x0000000000087947 */ /* 0x000fea0003800000 */
.L_x_69:
[----:B------:R-:W-:Y:S02]  /*3f60*/  MOV R2, 0x3f80 ;  /* 0x00003f8000027802 */ /* 0x000fe40000000f00 */
[----:B---3-5:R-:W-:Y:S05]  /*3f70*/  CALL.REL.NOINC `($__internal_2_$__cuda_sm10x_tcgen05_guardrail_trap_unallocated_columns_being_dealloced) ;  /* 0x0000006000f47944 */ /* 0x028fea0003c00000 */
.L_x_71:
[----:B------:R-:W-:Y:S01]  /*3f80*/  NOP ;  /* 0x0000000000007918 */ /* 0x000fe20000000000 */
[----:B----4-:R-:W-:Y:S05]  /*3f90*/  EXIT ;  /* 0x000000000000794d */ /* 0x010fea0003800000 */
.L_x_53:
[----:B------:R-:W-:-:S09]  /*3fa0*/  UISETP.NE.OR UP0, UPT, UR18, 0x3, !UP3 ;  /* 0x000000031200788c */ /* 0x000fd2000df05670 */
[----:B------:R-:W-:Y:S05]  /*3fb0*/  BRA.U UP0, `(.L_x_72) ;  /* 0x0000001100807547 */ /* 0x000fea000b800000 */
[----:B------:R-:W2:Y:S01]  /*3fc0*/  LDCU.64 UR4, c[0x0][0x888] ;  /* 0x00011100ff0477ac */ /* 0x000ea20008000a00 */
[----:B------:R-:W3:Y:S01]  /*3fd0*/  LDC.64 R12, c[0x0][0x348] ;  /* 0x0000d200ff0c7b82 */ /* 0x000ee20000000a00 */
[----:B------:R-:W-:Y:S02]  /*3fe0*/  HFMA2 R9, -RZ, RZ, 0, 0 ;  /* 0x00000000ff097431 */ /* 0x000fe400000001ff */
[----:B------:R-:W-:Y:S01]  /*3ff0*/  IMAD.MOV.U32 R11, RZ, RZ, 0x1 ;  /* 0x00000001ff0b7424 */ /* 0x000fe200078e00ff */
[----:B------:R-:W4:Y:S01]  /*4000*/  LDCU UR38, c[0x0][0x370] ;  /* 0x00006e00ff2677ac */ /* 0x000f220008000800 */
[----:B------:R-:W-:Y:S01]  /*4010*/  IMAD.MOV.U32 R10, RZ, RZ, RZ ;  /* 0x000000ffff0a7224 */ /* 0x000fe200078e00ff */
[----:B------:R-:W-:Y:S01]  /*4020*/  MOV R3, 0x2000 ;  /* 0x0000200000037802 */ /* 0x000fe20000000f00 */
[----:B------:R-:W4:Y:S01]  /*4030*/  LDCU.128 UR48, c[0x0][0xb10] ;  /* 0x00016200ff3077ac */ /* 0x000f220008000c00 */
[----:B------:R-:W1:Y:S01]  /*4040*/  LDCU UR37, c[0x0][0x374] ;  /* 0x00006e80ff2577ac */ /* 0x000e620008000800 */
[----:B------:R-:W1:Y:S01]  /*4050*/  LDCU.64 UR30, c[0x0][0x890] ;  /* 0x00011200ff1e77ac */ /* 0x000e620008000a00 */
[----:B------:R-:W1:Y:S01]  /*4060*/  LDCU UR15, c[0x0][0xb0c] ;  /* 0x00016180ff0f77ac */ /* 0x000e620008000800 */
[----:B--2---:R-:W-:Y:S01]  /*4070*/  UISETP.NE.U32.AND UP0, UPT, UR4, URZ, UPT ;  /* 0x000000ff0400728c */ /* 0x004fe2000bf05070 */
[----:B------:R-:W2:Y:S01]  /*4080*/  LDCU UR44, c[0x0][0xb20] ;  /* 0x00016400ff2c77ac */ /* 0x000ea20008000800 */
[----:B------:R-:W2:Y:S01]  /*4090*/  LDCU UR4, c[0x0][0xb30] ;  /* 0x00016600ff0477ac */ /* 0x000ea20008000800 */
[----:B------:R-:W-:Y:S01]  /*40a0*/  UMOV UR21, 0x400 ;  /* 0x0000040000157882 */ /* 0x000fe20000000000 */
[----:B----4-:R-:W-:-:S02]  /*40b0*/  UIMAD.WIDE.U32 UR6, UR38, UR48, URZ ;  /* 0x00000030260672a5 */ /* 0x010fc4000f8e00ff */
[----:B-1----:R-:W-:Y:S02]  /*40c0*/  UIMAD.WIDE.U32 UR8, UR37, UR51, URZ ;  /* 0x00000033250872a5 */ /* 0x002fe4000f8e00ff */
[----:B------:R-:W-:Y:S02]  /*40d0*/  ULEA UR21, UR47, UR21, 0x18 ;  /* 0x000000152f157291 */ /* 0x000fe4000f8ec0ff */
[----:B------:R-:W-:Y:S02]  /*40e0*/  USEL UR39, URZ, 0x1, UP6 ;  /* 0x00000001ff277887 */ /* 0x000fe4000b000000 */
[----:B------:R-:W-:Y:S02]  /*40f0*/  UISETP.NE.U32.AND UP6, UPT, UR30, URZ, UPT ;  /* 0x000000ff1e00728c */ /* 0x000fe4000bfc5070 */
[----:B------:R-:W-:Y:S02]  /*4100*/  UIADD3 UR40, UPT, UPT, UR21, 0x38, URZ ;  /* 0x0000003815287890 */ /* 0x000fe4000fffe0ff */
[----:B------:R-:W-:-:S02]  /*4110*/  UISETP.NE.AND.EX UP5, UPT, UR5, URZ, UPT, UP0 ;  /* 0x000000ff0500728c */ /* 0x000fc4000bfa5300 */
[----:B------:R-:W-:Y:S01]  /*4120*/  UISETP.NE.AND UP0, UPT, UR42, 0x1, UPT ;  /* 0x000000012a00788c */ /* 0x000fe2000bf05270 */
[----:B------:R-:W-:Y:S01]  /*4130*/  UMOV UR6, UR7 ;  /* 0x0000000700067c82 */ /* 0x000fe20008000000 */
[----:B------:R-:W-:Y:S01]  /*4140*/  UMOV UR41, UR9 ;  /* 0x0000000900297c82 */ /* 0x000fe20008000000 */
[----:B------:R-:W-:Y:S02]  /*4150*/  UISETP.NE.AND UP0, UPT, UR15, 0x1, UPT ;  /* 0x000000010f00788c */ /* 0x000fe4000bf05270 */
[----:B------:R-:W-:Y:S02]  /*4160*/  UPLOP3.LUT UP4, UPT, UPT, UPT, UPT, 0x40, 0x4 ;  /* 0x000000000004789c */ /* 0x000fe40003f8e870 */
[----:B------:R-:W-:Y:S01]  /*4170*/  UISETP.GE.AND UP2, UPT, UR42, 0x1, UPT ;  /* 0x000000012a00788c */ /* 0x000fe2000bf46270 */
[----:B------:R-:W1:Y:S01]  /*4180*/  LDCU.64 UR22, c[0x0][0xb28] ;  /* 0x00016500ff1677ac */ /* 0x000e620008000a00 */
[----:B------:R-:W-:Y:S02]  /*4190*/  UISETP.NE.AND.EX UP6, UPT, UR31, URZ, UPT, UP6 ;  /* 0x000000ff1f00728c */ /* 0x000fe4000bfc5360 */
[----:B------:R-:W-:-:S02]  /*41a0*/  UIADD3 UR33, UPT, UPT, UR21, 0x20, URZ ;  /* 0x0000002015217890 */ /* 0x000fc4000fffe0ff */
[----:B------:R-:W-:Y:S02]  /*41b0*/  UIADD3 UR25, UPT, UPT, UR21, 0x28, URZ ;  /* 0x0000002815197890 */ /* 0x000fe4000fffe0ff */
[----:B------:R-:W-:Y:S02]  /*41c0*/  UIADD3 UR17, UPT, UPT, UR21, 0x30, URZ ;  /* 0x0000003015117890 */ /* 0x000fe4000fffe0ff */
[----:B------:R-:W-:Y:S02]  /*41d0*/  UPRMT UR40, UR47, 0x654, UR40 ;  /* 0x000006542f287896 */ /* 0x000fe40008000028 */
[----:B------:R-:W-:Y:S02]  /*41e0*/  USHF.R.U32.HI UR43, URZ, UR49, UR6 ;  /* 0x00000031ff2b7299 */ /* 0x000fe40008011606 */
[----:B--2---:R-:W-:Y:S02]  /*41f0*/  USHF.R.U32.HI UR41, URZ, UR44, UR41 ;  /* 0x0000002cff297299 */ /* 0x004fe40008011629 */
[----:B------:R-:W-:-:S02]  /*4200*/  UISETP.NE.AND UP0, UPT, UR50, 0x1, UPT ;  /* 0x000000013200788c */ /* 0x000fc4000bf05270 */
[----:B---3--:R-:W-:-:S11]  /*4210*/  UISETP.NE.AND UP3, UPT, UR4, 0x1, UPT ;  /* 0x000000010400788c */ /* 0x008fd6000bf65270 */
.L_x_83:
[C---:B------:R-:W-:Y:S02]  /*4220*/  LEA R8, R10.reuse, UR21, 0x3 ;  /* 0x000000150a087c11 */ /* 0x040fe4000f8e18ff */
[----:B------:R-:W-:Y:S02]  /*4230*/  SHF.L.U32 R5, R9, 0x1f, RZ ;  /* 0x0000001f09057819 */ /* 0x000fe400000006ff */
[----:B------:R-:W-:Y:S02]  /*4240*/  LEA R6, R10, UR21, 0x4 ;  /* 0x000000150a067c11 */ /* 0x000fe4000f8e20ff */
[----:B--2---:R-:W2:Y:S02]  /*4250*/  SYNCS.PHASECHK.TRANS64.TRYWAIT P0, [R8+URZ+0x70], R5 ;  /* 0x00007005080075a7 */ /* 0x004ea400080011ff */
[----:B--2---:R-:W-:Y:S05]  /*4260*/  @!P0 BRA `(.L_x_73) ;  /* 0x0000005800d08947 */ /* 0x004fea0003800000 */
.L_x_159:
[----:B--2---:R-:W2:Y:S01]  /*4270*/  LDS.128 R4, [R6+0x100] ;  /* 0x0001000006047984 */ /* 0x004ea20000000c00 */
[----:B------:R-:W-:Y:S01]  /*4280*/  UISETP.GE.AND UP0, UPT, UR42, 0x1, UPT ;  /* 0x000000012a00788c */ /* 0x000fe2000bf06270 */
[----:B------:R-:W-:Y:S01]  /*4290*/  @!PT LDS RZ, [RZ] ;  /* 0x00000000fffff984 */ /* 0x000fe20000000800 */
[----:B------:R-:W-:Y:S01]  /*42a0*/  @!PT LDS RZ, [RZ] ;  /* 0x00000000fffff984 */ /* 0x000fe20000000800 */
[----:B------:R-:W-:Y:S01]  /*42b0*/  @!PT LDS RZ, [RZ] ;  /* 0x00000000fffff984 */ /* 0x000fe20000000800 */
[----:B------:R-:W-:Y:S01]  /*42c0*/  @!PT LDS RZ, [RZ] ;  /* 0x00000000fffff984 */ /* 0x000fe20000000800 */
[----:B------:R3:W-:Y:S06]  /*42d0*/  MEMBAR.ALL.CTA ;  /* 0x0000000000007992 */ /* 0x0007ec0000008000 */
[----:B---3--:R-:W3:Y:S01]  /*42e0*/  FENCE.VIEW.ASYNC.S ;  /* 0x00000000000073c6 */ /* 0x008ee20000000000 */
[----:B--2---:R-:W-:Y:S11]  /*42f0*/  LOP3.LUT P0, RZ, R6, 0x1, RZ, 0xc0, !PT ;  /* 0x0000000106ff7812 */ /* 0x004ff6000780c0ff */
[----:B------:R-:W-:Y:S02]  /*4300*/  @!UPT UIADD3 URZ, UPT, UPT, URZ, URZ, URZ ;  /* 0x000000fffffff290 */ /* 0x000fe4000fffe0ff */
[----:B---3--:R-:W-:Y:S01]  /*4310*/  VOTEU.ANY UP2, P0 ;  /* 0x0000000000ff7886 */ /* 0x008fe20000040100 */
[----:B------:R-:W-:Y:S11]  /*4320*/  PLOP3.LUT P0, PT, PT, PT, UP2, 0x80, 0x8 ;  /* 0x000000000008781c */ /* 0x000ff60003f0f028 */
[----:B------:R-:W-:Y:S02]  /*4330*/  @!UPT UIADD3 URZ, UPT, UPT, URZ, URZ, URZ ;  /* 0x000000fffffff290 */ /* 0x000fe4000fffe0ff */
[----:B------:R-:W-:Y:S02]  /*4340*/  @P0 SHF.R.U32.HI R0, RZ, 0x10, R5 ;  /* 0x00000010ff000819 */ /* 0x000fe40000011605 */
[----:B------:R-:W-:Y:S02]  /*4350*/  @P0 MOV R2, R4 ;  /* 0x0000000400020202 */ /* 0x000fe40000000f00 */
[----:B------:R-:W-:Y:S01]  /*4360*/  @P0 R2UR UR4, R0 ;  /* 0x00000000000402ca */ /* 0x000fe200000e0000 */
[----:B------:R-:W-:Y:S01]  /*4370*/  VIADD R0, R8, 0x80 ;  /* 0x0000008008007836 */ /* 0x000fe20000000000 */
[----:B------:R-:W-:Y:S02]  /*4380*/  @P0 LOP3.LUT R4, R5, 0xffff, RZ, 0xc0, !PT ;  /* 0x0000ffff05040812 */ /* 0x000fe400078ec0ff */
[----:B------:R-:W-:Y:S02]  /*4390*/  @P0 R2UR UR6, R2 ;  /* 0x00000000020602ca */ /* 0x000fe400000e0000 */
[----:B------:R-:W-:Y:S02]  /*43a0*/  PRMT R0, RZ, 0x654, R0 ;  /* 0x00000654ff007816 */ /* 0x000fe40000000000 */
[----:B------:R-:W-:Y:S02]  /*43b0*/  @P0 R2UR UR5, R4 ;  /* 0x00000000040502ca */ /* 0x000fe400000e0000 */
[----:B------:R2:W-:Y:S03]  /*43c0*/  SYNCS.ARRIVE.TRANS64.RED.A1T0 RZ, [R0+URZ], RZ ;  /* 0x000000ff00ff79a7 */ /* 0x0005e600081004ff */
[----:B------:R-:W-:Y:S04]  /*43d0*/  @UP2 UMOV UR29, UR4 ;  /* 0x00000004001d2c82 */ /* 0x000fe80008000000 */
[----:B------:R-:W-:Y:S04]  /*43e0*/  @UP2 UMOV UR14, UR6 ;  /* 0x00000006000e2c82 */ /* 0x000fe80008000000 */
[----:B------:R-:W-:Y:S01]  /*43f0*/  @UP2 UMOV UR13, UR5 ;  /* 0x00000005000d2c82 */ /* 0x000fe20008000000 */
[----:B------:R-:W-:Y:S05]  /*4400*/  BRA.U !UP0, `(.L_x_74) ;  /* 0x0000000108c07547 */ /* 0x000fea000b800000 */
[----:B------:R-:W-:Y:S02]  /*4410*/  UIMAD.WIDE.U32 UR18, UR13, UR51, URZ ;  /* 0x000000330d1272a5 */ /* 0x000fe4000f8e00ff */
[----:B------:R-:W-:Y:S02]  /*4420*/  UP2UR UR16, UPR, URZ, 0x4 ;  /* 0x00000004ff107883 */ /* 0x000fe40008000000 */
[----:B------:R-:W-:Y:S02]  /*4430*/  UISETP.NE.AND UP2, UPT, UR50, 0x1, UPT ;  /* 0x000000013200788c */ /* 0x000fe4000bf45270 */
[----:B------:R-:W-:Y:S02]  /*4440*/  UIMAD.WIDE.U32 UR26, UR14, UR48, URZ ;  /* 0x000000300e1a72a5 */ /* 0x000fe4000f8e00ff */
[----:B------:R-:W-:Y:S02]  /*4450*/  USEL UR4, UR37, UR41, !UP2 ;  /* 0x0000002925047287 */ /* 0x000fe4000d000000 */
[----:B------:R-:W-:Y:S02]  /*4460*/  UISETP.NE.AND UP0, UPT, UR15, 0x1, UPT ;  /* 0x000000010f00788c */ /* 0x000fe4000bf05270 */
[----:B------:R-:W-:Y:S02]  /*4470*/  UP2UR UR20, UPR, URZ, 0x2 ;  /* 0x00000002ff147883 */ /* 0x000fe40008000000 */
[----:B------:R-:W-:Y:S02]  /*4480*/  UISETP.NE.AND UP1, UPT, UR42, 0x1, UPT ;  /* 0x000000012a00788c */ /* 0x000fe4000bf25270 */
[----:B-1----:R-:W-:Y:S02]  /*4490*/  UIMAD.WIDE.U32 UR8, UR4, UR22, URZ ;  /* 0x00000016040872a5 */ /* 0x002fe4000f8e00ff */
[----:B------:R-:W-:Y:S01]  /*44a0*/  USEL UR7, UR38, UR43, !UP0 ;  /* 0x0000002b26077287 */ /* 0x000fe2000c000000 */
[----:B------:R-:W-:Y:S02]  /*44b0*/  UMOV UR5, UR19 ;  /* 0x0000001300057c82 */ /* 0x000fe40008000000 */
[----:B------:R-:W-:Y:S02]  /*44c0*/  USHF.R.U32.HI UR6, URZ, UR44, UR5 ;  /* 0x0000002cff067299 */ /* 0x000fe40008011605 */
[----:B------:R-:W-:Y:S02]  /*44d0*/  UIMAD.WIDE.U32 UR10, UR7, UR22, URZ ;  /* 0x00000016070a72a5 */ /* 0x000fe4000f8e00ff */
[----:B------:R-:W-:Y:S02]  /*44e0*/  USEL UR6, UR13, UR6, !UP2 ;  /* 0x000000060d067287 */ /* 0x000fe4000d000000 */
[----:B------:R-:W-:Y:S01]  /*44f0*/  UISETP.NE.AND UP2, UPT, UR16, URZ, UPT ;  /* 0x000000ff1000728c */ /* 0x000fe2000bf45270 */
[----:B------:R-:W-:Y:S02]  /*4500*/  UMOV UR5, UR27 ;  /* 0x0000001b00057c82 */ /* 0x000fe40008000000 */
[----:B------:R-:W-:Y:S03]  /*4510*/  USHF.R.U32.HI UR12, URZ, UR49, UR5 ;  /* 0x00000031ff0c7299 */ /* 0x000fe60008011605 */
[----:B------:R-:W-:Y:S02]  /*4520*/  UMOV UR5, UR9 ;  /* 0x0000000900057c82 */ /* 0x000fe40008000000 */
[----:B------:R-:W-:Y:S03]  /*4530*/  @UP1 USHF.R.U32.HI UR4, URZ, UR23, UR5 ;  /* 0x00000017ff041299 */ /* 0x000fe60008011605 */
[----:B------:R-:W-:Y:S01]  /*4540*/  UMOV UR5, UR11 ;  /* 0x0000000b00057c82 */ /* 0x000fe20008000000 */
[----:B------:R-:W-:Y:S02]  /*4550*/  UIMAD UR4, UR42, UR4, URZ ;  /* 0x000000042a0472a4 */ /* 0x000fe4000f8e02ff */
[----:B------:R-:W-:Y:S02]  /*4560*/  @UP1 USHF.R.U32.HI UR7, URZ, UR23, UR5 ;  /* 0x00000017ff071299 */ /* 0x000fe40008011605 */
[----:B------:R-:W-:Y:S02]  /*4570*/  USEL UR5, UR14, UR12, !UP0 ;  /* 0x0000000c0e057287 */ /* 0x000fe4000c000000 */
[----:B------:R-:W-:Y:S02]  /*4580*/  UIMAD.WIDE.U32 UR10, UR6, UR22, URZ ;  /* 0x00000016060a72a5 */ /* 0x000fe4000f8e00ff */
[----:B------:R-:W-:Y:S02]  /*4590*/  UIMAD UR8, UR42, UR7, URZ ;  /* 0x000000072a0872a4 */ /* 0x000fe4000f8e02ff */
[----:B------:R-:W-:Y:S03]  /*45a0*/  UISETP.GE.AND UP0, UPT, UR6, UR4, UPT ;  /* 0x000000040600728c */ /* 0x000fe6000bf06270 */
[----:B------:R-:W-:Y:S01]  /*45b0*/  UMOV UR4, UR11 ;  /* 0x0000000b00047c82 */ /* 0x000fe20008000000 */
[----:B------:R-:W-:Y:S02]  /*45c0*/  UISETP.GE.OR UP0, UPT, UR5, UR8, UP0 ;  /* 0x000000080500728c */ /* 0x000fe40008706670 */
[----:B------:R-:W-:Y:S02]  /*45d0*/  USHF.R.U32.HI UR4, URZ, UR23, UR4 ;  /* 0x00000017ff047299 */ /* 0x000fe40008011604 */
[----:B------:R-:W-:Y:S02]  /*45e0*/  UIMAD.WIDE.U32 UR8, UR5, UR22, URZ ;  /* 0x00000016050872a5 */ /* 0x000fe4000f8e00ff */
[----:B------:R-:W-:Y:S04]  /*45f0*/  USEL UR10, UR6, UR4, !UP1 ;  /* 0x00000004060a7287 */ /* 0x000fe8000c800000 */
[----:B------:R-:W-:Y:S01]  /*4600*/  UIADD3 UR11, UPT, UPT, -UR10, URZ, URZ ;  /* 0x000000ff0a0b7290 */ /* 0x000fe2000fffe1ff */
[----:B------:R-:W-:Y:S02]  /*4610*/  @!UP0 UMOV UR4, UR9 ;  /* 0x0000000900048c82 */ /* 0x000fe40008000000 */
[----:B------:R-:W-:Y:S02]  /*4620*/  @!UP0 USHF.R.U32.HI UR4, URZ, UR23, UR4 ;  /* 0x00000017ff048299 */ /* 0x000fe40008011604 */
[----:B------:R-:W-:Y:S02]  /*4630*/  UIMAD UR8, UR42, UR11, UR6 ;  /* 0x0000000b2a0872a4 */ /* 0x000fe4000f8e0206 */
[----:B------:R-:W-:Y:S02]  /*4640*/  @!UP0 USEL UR4, UR5, UR4, !UP1 ;  /* 0x0000000405048287 */ /* 0x000fe4000c800000 */
[----:B------:R-:W-:Y:S02]  /*4650*/  UISETP.NE.AND UP1, UPT, UR20, URZ, UPT ;  /* 0x000000ff1400728c */ /* 0x000fe4000bf25270 */
[----:B------:R-:W-:Y:S02]  /*4660*/  @!UP0 UIMAD UR8, UR7, UR8, UR4 ;  /* 0x00000008070882a4 */ /* 0x000fe4000f8e0204 */
[----:B------:R-:W-:Y:S02]  /*4670*/  @!UP0 UIADD3 UR9, UPT, UPT, UR10, -UR4, URZ ;  /* 0x800000040a098290 */ /* 0x000fe4000fffe0ff */
[----:B------:R-:W-:Y:S02]  /*4680*/  UIADD3 UR4, UPT, UPT, -UR5, URZ, URZ ;  /* 0x000000ff05047290 */ /* 0x000fe4000fffe1ff */
[----:B------:R-:W-:Y:S02]  /*4690*/  UIADD3 UR7, UPT, UPT, -UR6, URZ, URZ ;  /* 0x000000ff06077290 */ /* 0x000fe4000fffe1ff */
[----:B------:R-:W-:Y:S02]  /*46a0*/  @!UP0 UIMAD UR6, UR9, UR42, UR5 ;  /* 0x0000002a090682a4 */ /* 0x000fe4000f8e0205 */
[----:B------:R-:W-:Y:S02]  /*46b0*/  UIMAD UR14, UR15, UR4, UR14 ;  /* 0x000000040f0e72a4 */ /* 0x000fe4000f8e020e */
[----:B------:R-:W-:Y:S01]  /*46c0*/  UIMAD UR13, UR50, UR7, UR13 ;  /* 0x00000007320d72a4 */ /* 0x000fe2000f8e020d */
[----:B------:R-:W-:Y:S02]  /*46d0*/  @!UP0 UMOV UR5, UR8 ;  /* 0x0000000800058c82 */ /* 0x000fe40008000000 */
[----:B------:R-:W-:Y:S02]  /*46e0*/  UIMAD UR14, UR5, UR15, UR14 ;  /* 0x0000000f050e72a4 */ /* 0x000fe4000f8e020e */
[----:B------:R-:W-:Y:S11]  /*46f0*/  UIMAD UR13, UR6, UR50, UR13 ;  /* 0x00000032060d72a4 */ /* 0x000ff6000f8e020d */
[----:B------:R-:W-:Y:S01]  /*4700*/  @!UPT UIADD3 URZ, UPT, UPT, URZ, URZ, URZ ;  /* 0x000000fffffff290 */ /* 0x000fe2000fffe0ff */
.L_x_74:
[----:B------:R-:W3:Y:S01]  /*4710*/  @!UP3 LDCU.128 UR8, c[0x0][0xb10] ;  /* 0x00016200ff08b7ac */ /* 0x000ee20008000c00 */
[----:B------:R-:W-:Y:S02]  /*4720*/  ISETP.NE.U32.AND P0, PT, RZ, UR30, PT ;  /* 0x0000001eff007c0c */ /* 0x000fe4000bf05070 */
[----:B------:R-:W-:Y:S02]  /*4730*/  SHF.L.U32 R4, R11, 0x1f, RZ ;  /* 0x0000001f0b047819 */ /* 0x000fe400000006ff */
[----:B------:R-:W-:Y:S01]  /*4740*/  ISETP.NE.AND.EX P0, PT, RZ, UR31, PT, P0 ;  /* 0x0000001fff007c0c */ /* 0x000fe2000bf05300 */
[----:B------:R-:W4:Y:S01]  /*4750*/  @!UP3 LDCU UR5, c[0x0][0xb0c] ;  /* 0x00016180ff05b7ac */ /* 0x000f220008000800 */
[----:B------:R-:W-:Y:S02]  /*4760*/  USHF.L.U32 UR35, UR24, 0x6, URZ ;  /* 0x0000000618237899 */ /* 0x000fe400080006ff */
[----:B------:R-:W-:Y:S02]  /*4770*/  USHF.L.U32 UR34, UR28, 0x8, URZ ;  /* 0x000000081c227899 */ /* 0x000fe400080006ff */
[----:B---3--:R-:W-:Y:S07]  /*4780*/  UIMAD.WIDE.U32 UR6, UR14, UR8, URZ ;  /* 0x000000080e0672a5 */ /* 0x008fee000f8e00ff */
[----:B------:R-:W-:Y:S01]  /*4790*/  @!UP3 UMOV UR4, UR7 ;  /* 0x000000070004bc82 */ /* 0x000fe20008000000 */
[----:B----4-:R-:W-:Y:S02]  /*47a0*/  @!UP3 UISETP.NE.AND UP0, UPT, UR5, 0x1, UPT ;  /* 0x000000010500b88c */ /* 0x010fe4000bf05270 */
[----:B------:R-:W-:Y:S02]  /*47b0*/  @!UP3 USHF.R.U32.HI UR4, URZ, UR9, UR4 ;  /* 0x00000009ff04b299 */ /* 0x000fe40008011604 */
[----:B------:R-:W-:Y:S02]  /*47c0*/  UIMAD.WIDE.U32 UR6, UR13, UR11, URZ ;  /* 0x0000000b0d0672a5 */ /* 0x000fe4000f8e00ff */
[----:B------:R-:W-:Y:S02]  /*47d0*/  @!UP3 USEL UR8, UR14, UR4, !UP0 ;  /* 0x000000040e08b287 */ /* 0x000fe4000c000000 */
[----:B------:R-:W-:Y:S03]  /*47e0*/  @!UP3 UISETP.NE.AND UP0, UPT, UR10, 0x1, UPT ;  /* 0x000000010a00b88c */ /* 0x000fe6000bf05270 */
[----:B------:R-:W-:Y:S02]  /*47f0*/  @!UP3 UMOV UR6, UR7 ;  /* 0x000000070006bc82 */ /* 0x000fe40008000000 */
[----:B------:R-:W3:Y:S02]  /*4800*/  @!UP3 LDCU UR4, c[0x0][0xb20] ;  /* 0x00016400ff04b7ac */ /* 0x000ee40008000800 */
[----:B---3--:R-:W-:Y:S04]  /*4810*/  @!UP3 USHF.R.U32.HI UR6, URZ, UR4, UR6 ;  /* 0x00000004ff06b299 */ /* 0x008fe80008011606 */
[----:B------:R-:W-:Y:S04]  /*4820*/  @!UP3 USEL UR6, UR13, UR6, !UP0 ;  /* 0x000000060d06b287 */ /* 0x000fe8000c000000 */
[----:B------:R-:W-:Y:S02]  /*4830*/  @!UP3 UIADD3 UR4, UPT, UPT, -UR8, UR6, URZ ;  /* 0x000000060804b290 */ /* 0x000fe4000fffe1ff */
[----:B------:R-:W-:Y:S02]  /*4840*/  @!UP3 UIADD3 UR6, UPT, UPT, UR8, -UR6, URZ ;  /* 0x800000060806b290 */ /* 0x000fe4000fffe0ff */
[----:B------:R-:W-:Y:S02]  /*4850*/  @!UP3 UIMAD UR14, UR4, UR5, UR14 ;  /* 0x00000005040eb2a4 */ /* 0x000fe4000f8e020e */
[----:B------:R-:W-:Y:S01]  /*4860*/  @!UP3 UIMAD UR13, UR6, UR10, UR13 ;  /* 0x0000000a060db2a4 */ /* 0x000fe2000f8e020d */
[----:B------:R-:W-:Y:S11]  /*4870*/  BRA.U UP4, `(.L_x_75) ;  /* 0x0000000104107547 */ /* 0x000ff6000b800000 */
[----:B--2---:R-:W-:Y:S04]  /*4880*/  MOV R0, UR39 ;  /* 0x0000002700007c02 */ /* 0x004fe80008000f00 */
[----:B------:R-:W-:Y:S04]  /*4890*/  SHF.L.U32 R5, R0, 0x1f, RZ ;  /* 0x0000001f00057819 */ /* 0x000fe800000006ff */
[----:B------:R-:W2:Y:S02]  /*48a0*/  SYNCS.PHASECHK.TRANS64.TRYWAIT P1, [UR21+0x68], R5 ;  /* 0x00006805ff0075a7 */ /* 0x000ea40008021115 */
[----:B--2---:R-:W-:Y:S05]  /*48b0*/  @!P1 BRA `(.L_x_76) ;  /* 0x0000005400509947 */ /* 0x004fea0003800000 */
.L_x_75:
[----:B------:R-:W-:Y:S05]  /*48c0*/  BRA.U !UP6, `(.L_x_77) ;  /* 0x000000010e387547 */ /* 0x000fea000b800000 */
[----:B------:R-:W-:Y:S01]  /*48d0*/  UPLOP3.LUT UP1, UPT, UPT, UPT, UP5, 0x80, 0x8 ;  /* 0x000000000008789c */ /* 0x000fe20003f2f050 */
[----:B--2---:R-:W-:Y:S01]  /*48e0*/  HFMA2 R0, -RZ, RZ, 0, 5.9604644775390625e-08 ;  /* 0x00000001ff007431 */ /* 0x004fe200000001ff */
[----:B------:R-:W2:Y:S01]  /*48f0*/  LDCU.64 UR8, c[0x0][0x358] ;  /* 0x00006b00ff0877ac */ /* 0x000ea20008000a00 */
[----:B------:R-:W-:Y:S03]  /*4900*/  IMAD.MOV.U32 R81, RZ, RZ, 0x1 ;  /* 0x00000001ff517424 */ /* 0x000fe600078e00ff */
[----:B------:R-:W-:Y:S05]  /*4910*/  PLOP3.LUT P1, PT, PT, PT, UP1, 0x80, 0x8 ;  /* 0x000000000008781c */ /* 0x000fea0003f2f018 */
[----:B------:R-:W3:Y:S01]  /*4920*/  @UP1 LDCU.64 UR4, c[0x0][0x888] ;  /* 0x00011100ff0417ac */ /* 0x000ee20008000a00 */
[----:B------:R-:W-:Y:S07]  /*4930*/  @UP1 UIMAD UR6, UR36, UR30, URZ ;  /* 0x0000001e240612a4 */ /* 0x000fee000f8e02ff */
[----:B------:R-:W-:Y:S01]  /*4940*/  @!P1 PRMT R81, R0, 0x7610, R81 ;  /* 0x0000761000519816 */ /* 0x000fe20000000051 */
[----:B---3--:R-:W-:Y:S06]  /*4950*/  @UP1 UIMAD.WIDE UR4, UR6, 0x4, UR4 ;  /* 0x00000004060418a5 */ /* 0x008fec000f8e0204 */
[----:B------:R-:W-:Y:S01]  /*4960*/  IMAD.U32 R6, RZ, RZ, UR4 ;  /* 0x00000004ff067e24 */ /* 0x000fe2000f8e00ff */
[----:B------:R-:W-:Y:S04]  /*4970*/  MOV R7, UR5 ;  /* 0x0000000500077c02 */ /* 0x000fe80008000f00 */
[----:B------:R-:W3:Y:S01]  /*4980*/  @!UP1 LDCU UR4, c[0x0][0x880] ;  /* 0x00011000ff0497ac */ /* 0x000ee20008000800 */
[----:B--2--5:R4:W5:Y:S02]  /*4990*/  @P1 LDG.E R41, desc[UR8][R6.64] ;  /* 0x0000000806291981 */ /* 0x024964000c1e1900 */
[----:B---34-:R-:W-:Y:S07]  /*49a0*/  @!P1 IMAD.U32 R41, RZ, RZ, UR4 ;  /* 0x00000004ff299e24 */ /* 0x018fee000f8e00ff */
.L_x_77:
[----:B-----5:R-:W-:Y:S01]  /*49b0*/  @!P0 FSETP.EQ.AND P2, PT, R41, RZ, PT ;  /* 0x000000ff2900820b */ /* 0x020fe20003f42000 */
[----:B------:R-:W-:Y:S01]  /*49c0*/  @!UPT UIADD3 URZ, UPT, UPT, URZ, URZ, URZ ;  /* 0x000000fffffff290 */ /* 0x000fe2000fffe0ff */
[----:B------:R-:W-:Y:S11]  /*49d0*/  @!P0 BRA `(.L_x_78) ;  /* 0x0000000000148947 */ /* 0x000ff60003800000 */
[----:B------:R-:W-:Y:S02]  /*49e0*/  LOP3.LUT P0, RZ, R81, 0xff, RZ, 0xc0, !PT ;  /* 0x000000ff51ff7812 */ /* 0x000fe4000780c0ff */
[----:B------:R-:W-:Y:S04]  /*49f0*/  PLOP3.LUT P2, PT, PT, PT, UP1, 0x80, 0x8 ;  /* 0x000000000008781c */ /* 0x000fe80003f4f018 */
[----:B------:R-:W-:Y:S07]  /*4a00*/  PLOP3.LUT P2, PT, P2, PT, PT, 0x8, 0x80 ;  /* 0x000000000080781c */ /* 0x000fee000174e170 */
[----:B------:R-:W-:Y:S11]  /*4a10*/  @P0 FSETP.EQ.AND P2, PT, R41, RZ, PT ;  /* 0x000000ff2900020b */ /* 0x000ff60003f42000 */
[----:B------:R-:W-:Y:S02]  /*4a20*/  @!UPT UIADD3 URZ, UPT, UPT, URZ, URZ, URZ ;  /* 0x000000fffffff290 */ /* 0x000fe4000fffe0ff */
.L_x_78:
[----:B------:R-:W3:Y:S01]  /*4a30*/  SYNCS.PHASECHK.TRANS64.TRYWAIT P0, [UR21+0x40], R4 ;  /* 0x00004004ff0075a7 */ /* 0x000ee20008001115 */
[----:B------:R-:W-:Y:S04]  /*4a40*/  ELECT P1, URZ, PT ;  /* 0x0000000000ff782f */ /* 0x000fe80003820000 */
[----:B------:R-:W-:Y:S01]  /*4a50*/  PLOP3.LUT P1, PT, P2, P1, PT, 0xf2, 0x2f ;  /* 0x00000000002f781c */ /* 0x000fe20001723e72 */
[----:B------:R-:W-:Y:S01]  /*4a60*/  @!UPT UIADD3 URZ, UPT, UPT, URZ, URZ, URZ ;  /* 0x000000fffffff290 */ /* 0x000fe2000fffe0ff */
[----:B---3--:R-:W-:Y:S11]  /*4a70*/  @!P0 BRA `(.L_x_79) ;  /* 0x0000005000f88947 */ /* 0x008ff60003800000 */
.L_x_162:
[----:B------:R-:W-:Y:S01]  /*4a80*/  @!P1 IADD3 R2, P0, PT, R12, 0x580, RZ ;  /* 0x000005800c029810 */ /* 0x000fe20007f1e0ff */
[----:B------:R-:W-:Y:S01]  /*4a90*/  VOTEU.ALL UP0, P1 ;  /* 0x0000000000ff7886 */ /* 0x000fe20000800000 */
[----:B------:R-:W-:Y:S01]  /*4aa0*/  UMOV UR6, 0x0 ;  /* 0x0000000000067882 */ /* 0x000fe20000000000 */
[----:B------:R-:W-:Y:S01]  /*4ab0*/  UMOV UR7, 0x10000000 ;  /* 0x1000000000077882 */ /* 0x000fe20000000000 */
[----:B------:R-:W-:Y:S01]  /*4ac0*/  @!P1 R2UR UR5, R2 ;  /* 0x00000000020592ca */ /* 0x000fe200000e0000 */
[----:B--2---:R-:W-:Y:S01]  /*4ad0*/  @!P1 IMAD.X R0, RZ, RZ, R13, P0 ;  /* 0x000000ffff009224 */ /* 0x004fe200000e060d */
[----:B------:R-:W-:Y:S01]  /*4ae0*/  @!UP0 UIADD3 UR32, UPT, UPT, UR21, 0x400, URZ ;  /* 0x0000040015208890 */ /* 0x000fe2000fffe0ff */
[----:B------:R-:W-:Y:S03]  /*4af0*/  VOTEU.ALL UP0, P1 ;  /* 0x0000000000ff7886 */ /* 0x000fe60000800000 */
[----:B------:R-:W-:Y:S01]  /*4b00*/  @!P1 R2UR UR4, R0 ;  /* 0x00000000000492ca */ /* 0x000fe200000e0000 */
[----:B------:R-:W-:Y:S06]  /*4b10*/  @!P1 IMAD.MOV.U32 R0, RZ, RZ, 0x2000 ;  /* 0x00002000ff009424 */ /* 0x000fec00078e00ff */
[----:B------:R-:W-:Y:S06]  /*4b20*/  IMAD.U32 R6, RZ, RZ, UR5 ;  /* 0x00000005ff067e24 */ /* 0x000fec000f8e00ff */
[----:B------:R-:W-:Y:S01]  /*4b30*/  IMAD.U32 R7, RZ, RZ, UR4 ;  /* 0x00000004ff077e24 */ /* 0x000fe2000f8e00ff */
[----:B------:R-:W-:Y:S04]  /*4b40*/  @!P1 R2UR UR4, R6 ;  /* 0x00000000060492ca */ /* 0x000fe800000e0000 */
[----:B------:R-:W-:Y:S11]  /*4b50*/  @!P1 R2UR UR5, R7 ;  /* 0x00000000070592ca */ /* 0x000ff600000e0000 */
[----:B------:R-:W-:Y:S02]  /*4b60*/  @!UPT UIADD3 URZ, UPT, UPT, URZ, URZ, URZ ;  /* 0x000000fffffff290 */ /* 0x000fe4000fffe0ff */
[----:B------:R2:W-:Y:S01]  /*4b70*/  @!UP0 UTMALDG.3D [UR32], [UR4], desc[UR6] ;  /* 0x00000620040085b4 */ /* 0x0005e20008011000 */
[----:B------:R3:W-:Y:S01]  /*4b80*/  @!P1 SYNCS.ARRIVE.TRANS64.RED.A0TR RZ, [UR21+0x20], R0 ;  /* 0x00002000ffff99a7 */ /* 0x0007e20008300415 */
[----:B--2---:R-:W-:Y:S09]  /*4b90*/  UPRMT UR4, UR47, 0x654, UR33 ;  /* 0x000006542f047896 */ /* 0x004ff20008000021 */
[----:B------:R-:W-:Y:S01]  /*4ba0*/  SYNCS.ARRIVE.TRANS64.RED.A1T0 RZ, [UR4], RZ ;  /* 0x000000ffffff79a7 */ /* 0x000fe20008100404 */
[----:B------:R-:W2:Y:S02]  /*4bb0*/  SYNCS.PHASECHK.TRANS64.TRYWAIT P0, [UR21+0x48], R4 ;  /* 0x00004804ff0075a7 */ /* 0x000ea40008001115 */
[----:B--23--:R-:W-:Y:S05]  /*4bc0*/  @!P0 BRA `(.L_x_80) ;  /* 0x0000005000bc8947 */ /* 0x00cfea0003800000 */
.L_x_164:
[----:B------:R-:W-:Y:S01]  /*4bd0*/  @!P1 IADD3 R2, P0, PT, R12, 0x580, RZ ;  /* 0x000005800c029810 */ /* 0x000fe20007f1e0ff */
[----:B------:R-:W-:Y:S01]  /*4be0*/  VOTEU.ALL UP0, P1 ;  /* 0x0000000000ff7886 */ /* 0x000fe20000800000 */
[----:B------:R-:W-:Y:S01]  /*4bf0*/  UMOV UR6, 0x0 ;  /* 0x0000000000067882 */ /* 0x000fe20000000000 */
[----:B------:R-:W-:Y:S01]  /*4c00*/  UMOV UR7, 0x10000000 ;  /* 0x1000000000077882 */ /* 0x000fe20000000000 */
[----:B------:R-:W-:Y:S01]  /*4c10*/  @!P1 R2UR UR5, R2 ;  /* 0x00000000020592ca */ /* 0x000fe200000e0000 */
[----:B------:R-:W-:Y:S01]  /*4c20*/  @!P1 IMAD.X R0, RZ, RZ, R13, P0 ;  /* 0x000000ffff009224 */ /* 0x000fe200000e060d */
[----:B------:R-:W-:Y:S02]  /*4c30*/  @!UP0 UIADD3 UR26, UPT, UPT, UR34, 0x40, URZ ;  /* 0x00000040221a8890 */ /* 0x000fe4000fffe0ff */
[----:B------:R-:W-:Y:S02]  /*4c40*/  @!UP0 UIADD3 UR24, UPT, UPT, UR21, 0x2400, URZ ;  /* 0x0000240015188890 */ /* 0x000fe4000fffe0ff */
[----:B------:R-:W-:Y:S01]  /*4c50*/  @!P1 R2UR UR4, R0 ;  /* 0x00000000000492ca */ /* 0x000fe200000e0000 */
[----:B------:R-:W-:Y:S01]  /*4c60*/  VOTEU.ALL UP0, P1 ;  /* 0x0000000000ff7886 */ /* 0x000fe20000800000 */
[----:B------:R-:W-:Y:S01]  /*4c70*/  UMOV UR27, UR35 ;  /* 0x00000023001b7c82 */ /* 0x000fe20008000000 */
[----:B------:R-:W-:Y:S01]  /*4c80*/  UMOV UR28, UR36 ;  /* 0x00000024001c7c82 */ /* 0x000fe20008000000 */
[----:B------:R-:W-:Y:S03]  /*4c90*/  @!P1 IMAD.MOV.U32 R0, RZ, RZ, 0x2000 ;  /* 0x00002000ff009424 */ /* 0x000fe600078e00ff */
[----:B------:R-:W-:Y:S06]  /*4ca0*/  IMAD.U32 R6, RZ, RZ, UR5 ;  /* 0x00000005ff067e24 */ /* 0x000fec000f8e00ff */
[----:B------:R-:W-:Y:S01]  /*4cb0*/  IMAD.U32 R7, RZ, RZ, UR4 ;  /* 0x00000004ff077e24 */ /* 0x000fe2000f8e00ff */
[----:B------:R-:W-:Y:S04]  /*4cc0*/  @!P1 R2UR UR4, R6 ;  /* 0x00000000060492ca */ /* 0x000fe800000e0000 */
[----:B------:R-:W-:Y:S11]  /*4cd0*/  @!P1 R2UR UR5, R7 ;  /* 0x00000000070592ca */ /* 0x000ff600000e0000 */
[----:B------:R-:W-:Y:S02]  /*4ce0*/  @!UPT UIADD3 URZ, UPT, UPT, URZ, URZ, URZ ;  /* 0x000000fffffff290 */ /* 0x000fe4000fffe0ff */
[----:B------:R3:W-:Y:S01]  /*4cf0*/  @!UP0 UTMALDG.3D [UR24], [UR4], desc[UR6] ;  /* 0x00000618040085b4 */ /* 0x0007e20008011000 */
[----:B------:R4:W-:Y:S01]  /*4d00*/  @!P1 SYNCS.ARRIVE.TRANS64.RED.A0TR RZ, [UR21+0x28], R0 ;  /* 0x00002800ffff99a7 */ /* 0x0009e20008300415 */
[----:B---3--:R-:W-:Y:S09]  /*4d10*/  UPRMT UR4, UR47, 0x654, UR25 ;  /* 0x000006542f047896 */ /* 0x008ff20008000019 */
[----:B------:R-:W-:Y:S01]  /*4d20*/  SYNCS.ARRIVE.TRANS64.RED.A1T0 RZ, [UR4], RZ ;  /* 0x000000ffffff79a7 */ /* 0x000fe20008100404 */
[----:B------:R-:W3:Y:S02]  /*4d30*/  SYNCS.PHASECHK.TRANS64.TRYWAIT P0, [UR21+0x50], R4 ;  /* 0x00005004ff0075a7 */ /* 0x000ee40008001115 */
[----:B---34-:R-:W-:Y:S05]  /*4d40*/  @!P0 BRA `(.L_x_81) ;  /* 0x0000005000748947 */ /* 0x018fea0003800000 */
.L_x_166:
[----:B------:R-:W-:Y:S01]  /*4d50*/  @!P1 IADD3 R2, P0, PT, R12, 0x580, RZ ;  /* 0x000005800c029810 */ /* 0x000fe20007f1e0ff */
[----:B------:R-:W-:Y:S01]  /*4d60*/  VOTEU.ALL UP0, P1 ;  /* 0x0000000000ff7886 */ /* 0x000fe20000800000 */
[----:B------:R-:W-:Y:S01]  /*4d70*/  UMOV UR6, 0x0 ;  /* 0x0000000000067882 */ /* 0x000fe20000000000 */
[----:B------:R-:W-:Y:S01]  /*4d80*/  UMOV UR7, 0x10000000 ;  /* 0x1000000000077882 */ /* 0x000fe20000000000 */
[----:B------:R-:W-:Y:S01]  /*4d90*/  @!P1 R2UR UR5, R2 ;  /* 0x00000000020592ca */ /* 0x000fe200000e0000 */
[----:B------:R-:W-:Y:S01]  /*4da0*/  @!P1 IMAD.X R0, RZ, RZ, R13, P0 ;  /* 0x000000ffff009224 */ /* 0x000fe200000e060d */
[----:B------:R-:W-:Y:S01]  /*4db0*/  @!UP0 UIADD3 UR18, UPT, UPT, UR34, 0x80, URZ ;  /* 0x0000008022128890 */ /* 0x000fe2000fffe0ff */
[----:B------:R-:W-:Y:S01]  /*4dc0*/  VIADD R10, R10, 0x1 ;  /* 0x000000010a0a7836 */ /* 0x000fe20000000000 */
        /* <DEDUP_REMOVED lines=17> */
.L_x_168:
[----:B------:R-:W-:Y:S01]  /*4ee0*/  @!P1 IADD3 R2, P0, PT, R12, 0x580, RZ ;  /* 0x000005800c029810 */ /* 0x000fe20007f1e0ff */
[----:B------:R-:W-:Y:S01]  /*4ef0*/  VOTEU.ALL UP0, P1 ;  /* 0x0000000000ff7886 */ /* 0x000fe20000800000 */
[----:B------:R-:W-:Y:S01]  /*4f00*/  UMOV UR6, 0x0 ;  /* 0x0000000000067882 */ /* 0x000fe20000000000 */
[----:B------:R-:W-:Y:S01]  /*4f10*/  UMOV UR7, 0x10000000 ;  /* 0x1000000000077882 */ /* 0x000fe20000000000 */
[----:B------:R-:W-:Y:S01]  /*4f20*/  @!P1 R2UR UR5, R2 ;  /* 0x00000000020592ca */ /* 0x000fe200000e0000 */
[----:B------:R-:W-:Y:S01]  /*4f30*/  @!P1 IMAD.X R0, RZ, RZ, R13, P0 ;  /* 0x000000ffff009224 */ /* 0x000fe200000e060d */
[----:B------:R-:W-:Y:S01]  /*4f40*/  @!UP0 UIADD3 UR10, UPT, UPT, UR34, 0xc0, URZ ;  /* 0x000000c0220a8890 */ /* 0x000fe2000fffe0ff */
[----:B------:R-:W-:Y:S01]  /*4f50*/  R2UR UR16, R83 ;  /* 0x00000000531072ca */ /* 0x000fe200000e0000 */
[----:B------:R-:W-:Y:S01]  /*4f60*/  @!UP0 UIADD3 UR8, UPT, UPT, UR21, 0x6400, URZ ;  /* 0x0000640015088890 */ /* 0x000fe2000fffe0ff */
[----:B------:R-:W-:Y:S01]  /*4f70*/  ISETP.NE.AND P0, PT, R10, 0x2, PT ;  /* 0x000000020a00780c */ /* 0x000fe20003f05270 */
[----:B------:R-:W-:Y:S01]  /*4f80*/  @!UP0 UIADD3 UR9, UPT, UPT, UR21, 0x38, URZ ;  /* 0x0000003815098890 */ /* 0x000fe2000fffe0ff */
[----:B------:R-:W-:Y:S01]  /*4f90*/  @!P1 R2UR UR4, R0 ;  /* 0x00000000000492ca */ /* 0x000fe200000e0000 */
[----:B------:R-:W-:Y:S01]  /*4fa0*/  VOTEU.ALL UP0, P1 ;  /* 0x0000000000ff7886 */ /* 0x000fe20000800000 */
[----:B------:R-:W-:Y:S01]  /*4fb0*/  UMOV UR11, UR35 ;  /* 0x00000023000b7c82 */ /* 0x000fe20008000000 */
[----:B------:R-:W-:Y:S01]  /*4fc0*/  UMOV UR12, UR36 ;  /* 0x00000024000c7c82 */ /* 0x000fe20008000000 */
[----:B------:R-:W-:Y:S01]  /*4fd0*/  SEL R0, RZ, 0x1, P0 ;  /* 0x00000001ff007807 */ /* 0x000fe20000000000 */
[----:B------:R-:W-:Y:S01]  /*4fe0*/  UIADD3 UR28, UPT, UPT, UR13, UR63, URZ ;  /* 0x0000003f0d1c7290 */ /* 0x000fe2000fffe0ff */
[----:B--2---:R-:W-:Y:S01]  /*4ff0*/  IMAD.U32 R4, RZ, RZ, UR5 ;  /* 0x00000005ff047e24 */ /* 0x004fe2000f8e00ff */
[----:B------:R-:W-:Y:S01]  /*5000*/  LOP3.LUT R11, R11, 0x1, RZ, 0x3c, !PT ;  /* 0x000000010b0b7812 */ /* 0x000fe200078e3cff */
[----:B------:R-:W-:Y:S01]  /*5010*/  UMOV UR36, UR29 ;  /* 0x0000001d00247c82 */ /* 0x000fe20008000000 */
[----:B------:R-:W-:Y:S01]  /*5020*/  LOP3.LUT R9, R9, R0, RZ, 0x3c, !PT ;  /* 0x0000000009097212 */ /* 0x000fe200078e3cff */
[----:B------:R-:W-:Y:S01]  /*5030*/  UIADD3 UR24, UPT, UPT, UR14, UR16, URZ ;  /* 0x000000100e187290 */ /* 0x000fe2000fffe0ff */
[----:B------:R-:W-:Y:S01]  /*5040*/  SEL R10, R10, RZ, P0 ;  /* 0x000000ff0a0a7207 */ /* 0x000fe20000000000 */
[----:B------:R-:W-:Y:S01]  /*5050*/  UPLOP3.LUT UP4, UPT, UPT, UPT, UPT, 0x80, 0x8 ;  /* 0x000000000008789c */ /* 0x000fe20003f8f070 */
[----:B------:R-:W-:Y:S01]  /*5060*/  IMAD.U32 R5, RZ, RZ, UR4 ;  /* 0x00000004ff057e24 */ /* 0x000fe2000f8e00ff */
[----:B------:R-:W-:Y:S04]  /*5070*/  @!P1 R2UR UR4, R4 ;  /* 0x00000000040492ca */ /* 0x000fe800000e0000 */
[----:B------:R-:W-:Y:S11]  /*5080*/  @!P1 R2UR UR5, R5 ;  /* 0x00000000050592ca */ /* 0x000ff600000e0000 */
[----:B------:R-:W-:Y:S02]  /*5090*/  @!UPT UIADD3 URZ, UPT, UPT, URZ, URZ, URZ ;  /* 0x000000fffffff290 */ /* 0x000fe4000fffe0ff */
[----:B------:R2:W-:Y:S01]  /*50a0*/  @!UP0 UTMALDG.3D [UR8], [UR4], desc[UR6] ;  /* 0x00000608040085b4 */ /* 0x0005e20008011000 */
[----:B------:R2:W-:Y:S01]  /*50b0*/  @!P1 SYNCS.ARRIVE.TRANS64.RED.A0TR RZ, [UR21+0x38], R3 ;  /* 0x00003803ffff99a7 */ /* 0x0005e20008300415 */
[----:B------:R-:W-:Y:S01]  /*50c0*/  SYNCS.ARRIVE.TRANS64.RED.A1T0 RZ, [UR40], RZ ;  /* 0x000000ffffff79a7 */ /* 0x000fe20008100428 */
[----:B------:R-:W-:Y:S05]  /*50d0*/  BRA.U UP2, `(.L_x_83) ;  /* 0xfffffff102507547 */ /* 0x000fea000b83ffff */
[----:B--2---:R-:W-:-:S04]  /*50e0*/  SHF.L.U32 R3, R11, 0x1f, RZ ;  /* 0x0000001f0b037819 */ /* 0x004fc800000006ff */
[----:B------:R-:W2:Y:S02]  /*50f0*/  SYNCS.PHASECHK.TRANS64.TRYWAIT P0, [UR21+0x40], R3 ;  /* 0x00004003ff0075a7 */ /* 0x000ea40008001115 */
[----:B--2---:R-:W-:Y:S05]  /*5100*/  @!P0 BRA `(.L_x_84) ;  /* 0x0000004c00b48947 */ /* 0x004fea0003800000 */
.L_x_170:
[----:B------:R-:W3:Y:S02]  /*5110*/  SYNCS.PHASECHK.TRANS64.TRYWAIT P0, [UR21+0x48], R3 ;  /* 0x00004803ff0075a7 */ /* 0x000ee40008001115 */
[----:B---3--:R-:W-:Y:S05]  /*5120*/  @!P0 BRA `(.L_x_85) ;  /* 0x0000004c00c48947 */ /* 0x008fea0003800000 */
.L_x_172:
[----:B------:R-:W3:Y:S02]  /*5130*/  SYNCS.PHASECHK.TRANS64.TRYWAIT P0, [UR21+0x50], R3 ;  /* 0x00005003ff0075a7 */ /* 0x000ee40008001115 */
[----:B---3--:R-:W-:Y:S05]  /*5140*/  @!P0 BRA `(.L_x_86) ;  /* 0x0000004c00d48947 */ /* 0x008fea0003800000 */
.L_x_174:
[----:B--2---:R-:W-:-:S07]  /*5150*/  MOV R0, UR21 ;  /* 0x0000001500007c02 */ /* 0x004fce0008000f00 */
.L_x_87:
[----:B--2---:R-:W-:-:S04]  /*5160*/  SHF.L.U32 R3, R11, 0x1f, RZ ;  /* 0x0000001f0b037819 */ /* 0x004fc800000006ff */
[----:B------:R2:W3:Y:S03]  /*5170*/  SYNCS.PHASECHK.TRANS64.TRYWAIT P0, [R0+URZ+0x58], R3 ;  /* 0x00005803000075a7 */ /* 0x0004e600080011ff */
[----:B---3--:R-:W-:Y:S05]  /*5180*/  @!P0 NANOSLEEP.SYNCS 0x989680 ;  /* 0x009896800000895d */ /* 0x008fea0003900000 */
[----:B------:R-:W3:Y:S02]  /*5190*/  @!P0 SYNCS.PHASECHK.TRANS64 P0, [R0+URZ+0x58], R3 ;  /* 0x00005803000085a7 */ /* 0x000ee400080010ff */
[----:B-1-3--:R-:W-:Y:S05]  /*51a0*/  @P0 EXIT ;  /* 0x000000000000094d */ /* 0x00afea0003800000 */
[----:B------:R-:W-:Y:S05]  /*51b0*/  BRA `(.L_x_87) ;  /* 0xfffffffc00e87947 */ /* 0x000fea000383ffff */
.L_x_72:
[----:B------:R-:W-:-:S06]  /*51c0*/  UISETP.GE.AND UP0, UPT, UR18, 0x4, UPT ;  /* 0x000000041200788c */ /* 0x000fcc000bf06270 */
[----:B------:R-:W-:-:S13]  /*51d0*/  PLOP3.LUT P0, PT, PT, PT, UP0, 0x80, 0x8 ;  /* 0x000000000008781c */ /* 0x000fda0003f0f008 */
[----:B-1----:R-:W-:Y:S05]  /*51e0*/  @!P0 EXIT ;  /* 0x000000000000894d */ /* 0x002fea0003800000 */
[----:B------:R-:W-:Y:S01]  /*51f0*/  BAR.SYNC.DEFER_BLOCKING 0x6, 0xa0 ;  /* 0x0182800000007b1d */ /* 0x000fe20000010000 */
[C---:B------:R-:W-:Y:S01]  /*5200*/  IMAD.SHL.U32 R7, R93.reuse, 0x40, RZ ;  /* 0x000000405d077824 */ /* 0x040fe200078e00ff */
[C---:B------:R-:W-:Y:S01]  /*5210*/  R2P PR, R93.reuse, 0x6 ;  /* 0x000000065d007804 */ /* 0x040fe20000000000 */
[C---:B------:R-:W-:Y:S01]  /*5220*/  IMAD.SHL.U32 R2, R93.reuse, 0x8, RZ ;  /* 0x000000085d027824 */ /* 0x040fe200078e00ff */
[----:B------:R-:W-:Y:S01]  /*5230*/  CS2R R88, SRZ ;  /* 0x0000000000587805 */ /* 0x000fe2000001ff00 */
[----:B------:R-:W-:Y:S01]  /*5240*/  IMAD.U32 R37, R93, 0x10000, RZ ;  /* 0x000100005d257824 */ /* 0x000fe200078e00ff */
[----:B------:R-:W-:Y:S01]  /*5250*/  UMOV UR44, 0x400 ;  /* 0x00000400002c7882 */ /* 0x000fe20000000000 */
[----:B------:R-:W1:Y:S01]  /*5260*/  LDCU.64 UR4, c[0x0][0x890] ;  /* 0x00011200ff0477ac */ /* 0x000e620008000a00 */
[----:B------:R-:W2:Y:S01]  /*5270*/  LDC.64 R78, c[0x0][0x8b0] ;  /* 0x00022c00ff4e7b82 */ /* 0x000ea20000000a00 */
[----:B------:R-:W-:Y:S01]  /*5280*/  LOP3.LUT R3, R7, 0x1c0, RZ, 0xc0, !PT ;  /* 0x000001c007037812 */ /* 0x000fe200078ec0ff */
[----:B------:R-:W-:Y:S01]  /*5290*/  IMAD.SHL.U32 R80, R93, 0x20, RZ ;  /* 0x000000205d507824 */ /* 0x000fe200078e00ff */
[----:B------:R-:W-:Y:S01]  /*52a0*/  ULEA UR44, UR47, UR44, 0x18 ;  /* 0x0000002c2f2c7291 */ /* 0x000fe2000f8ec0ff */
[----:B------:R-:W-:Y:S01]  /*52b0*/  LOP3.LUT R7, R7, 0x200, RZ, 0xc0, !PT ;  /* 0x0000020007077812 */ /* 0x000fe200078ec0ff */
[----:B------:R-:W-:Y:S01]  /*52c0*/  IMAD.MOV.U32 R91, RZ, RZ, 0x20 ;  /* 0x00000020ff5b7424 */ /* 0x000fe200078e00ff */
[----:B------:R-:W-:Y:S01]  /*52d0*/  LOP3.LUT R2, R3, 0x38, R2, 0xf8, !PT ;  /* 0x0000003803027812 */ /* 0x000fe200078ef802 */
[----:B------:R-:W-:Y:S01]  /*52e0*/  IMAD.MOV.U32 R90, RZ, RZ, 0x1 ;  /* 0x00000001ff5a7424 */ /* 0x000fe200078e00ff */
[----:B------:R-:W3:Y:S01]  /*52f0*/  LDC.64 R76, c[0x0][0x8a8] ;  /* 0x00022a00ff4c7b82 */ /* 0x000ee20000000a00 */
[----:B------:R-:W-:Y:S01]  /*5300*/  SHF.R.U32.HI R3, RZ, 0x1, R93 ;  /* 0x00000001ff037819 */ /* 0x000fe2000001165d */
[----:B------:R-:W-:Y:S01]  /*5310*/  IMAD.MOV.U32 R36, RZ, RZ, RZ ;  /* 0x000000ffff247224 */ /* 0x000fe200078e00ff */
[----:B------:R-:W-:Y:S01]  /*5320*/  LOP3.LUT R37, R37, 0x600000, RZ, 0xc0, !PT ;  /* 0x0060000025257812 */ /* 0x000fe200078ec0ff */
[----:B------:R-:W-:Y:S01]  /*5330*/  IMAD.MOV.U32 R87, RZ, RZ, RZ ;  /* 0x000000ffff577224 */ /* 0x000fe200078e00ff */
[----:B------:R-:W-:Y:S01]  /*5340*/  LOP3.LUT R80, R7, 0xc00, R80, 0xf8, !PT ;  /* 0x00000c0007507812 */ /* 0x000fe200078ef850 */
[----:B------:R-:W4:Y:S01]  /*5350*/  LDCU UR60, c[0x0][0x370] ;  /* 0x00006e00ff3c77ac */ /* 0x000f220008000800 */
[----:B------:R-:W-:Y:S01]  /*5360*/  LOP3.LUT R3, R2, 0x8, R3, 0x78, !PT ;  /* 0x0000000802037812 */ /* 0x000fe200078e7803 */
[----:B------:R-:W4:Y:S01]  /*5370*/  LDS R0, [UR44+0x120] ;  /* 0x0001202cff007984 */ /* 0x000f220008000800 */
[----:B-1----:R-:W-:Y:S01]  /*5380*/  IMAD.U32 R95, RZ, RZ, UR4 ;  /* 0x00000004ff5f7e24 */ /* 0x002fe2000f8e00ff */
[----:B------:R-:W-:Y:S01]  /*5390*/  UIADD3 UR4, UPT, UPT, UR44, 0x400, URZ ;  /* 0x000004002c047890 */ /* 0x000fe2000fffe0ff */
[----:B------:R-:W-:Y:S01]  /*53a0*/  SEL R92, R91, 0xffffffe0, !P2 ;  /* 0xffffffe05b5c7807 */ /* 0x000fe20005000000 */
[----:B------:R-:W-:Y:S01]  /*53b0*/  IMAD.U32 R94, RZ, RZ, UR5 ;  /* 0x00000005ff5e7e24 */ /* 0x000fe2000f8e00ff */
[----:B------:R-:W-:Y:S01]  /*53c0*/  LOP3.LUT R80, R80, R3, RZ, 0xfc, !PT ;  /* 0x0000000350507212 */ /* 0x000fe200078efcff */
[----:B------:R-:W1:Y:S01]  /*53d0*/  LDCU UR43, c[0x0][0xb0c] ;  /* 0x00016180ff2b77ac */ /* 0x000e620008000800 */
[----:B------:R-:W-:Y:S01]  /*53e0*/  LOP3.LUT R93, R93, 0x60, RZ, 0xc0, !PT ;  /* 0x000000605d5d7812 */ /* 0x000fe200078ec0ff */
[----:B------:R-:W-:Y:S01]  /*53f0*/  IMAD.U32 R85, RZ, RZ, UR4 ;  /* 0x00000004ff557e24 */ /* 0x000fe2000f8e00ff */
[----:B------:R-:W-:Y:S01]  /*5400*/  SEL R91, R91, 0xffffffe0, !P1 ;  /* 0xffffffe05b5b7807 */ /* 0x000fe20004800000 */
[----:B------:R-:W1:Y:S01]  /*5410*/  LDCU UR39, c[0x0][0xb30] ;  /* 0x00016600ff2777ac */ /* 0x000e620008000800 */
[----:B------:R-:W1:Y:S01]  /*5420*/  LDCU.64 UR54, c[0x0][0x888] ;  /* 0x00011100ff3677ac */ /* 0x000e620008000a00 */
[----:B------:R-:W1:Y:S01]  /*5430*/  LDCU.64 UR40, c[0x0][0xb28] ;  /* 0x00016500ff2877ac */ /* 0x000e620008000a00 */
[----:B------:R-:W1:Y:S01]  /*5440*/  LDCU.128 UR56, c[0x0][0xb10] ;  /* 0x00016200ff3877ac */ /* 0x000e620008000c00 */
[----:B------:R-:W1:Y:S01]  /*5450*/  LDCU UR53, c[0x0][0x374] ;  /* 0x00006e80ff3577ac */ /* 0x000e620008000800 */
[----:B------:R-:W-:Y:S01]  /*5460*/  UMOV UR52, URZ ;  /* 0x000000ff00347c82 */ /* 0x000fe20008000000 */
[----:B------:R-:W-:Y:S01]  /*5470*/  UMOV UR46, URZ ;  /* 0x000000ff002e7c82 */ /* 0x000fe20008000000 */
[----:B-1234-:R-:W-:-:S07]  /*5480*/  IMAD.IADD R37, R0, 0x1, R37 ;  /* 0x0000000100257824 */ /* 0x01efce00078e0225 */
.L_x_131:
[C---:B------:R-:W-:Y:S02]  /*5490*/  LEA R3, R87.reuse, UR44, 0x3 ;  /* 0x0000002c57037c11 */ /* 0x040fe4000f8e18ff */
[----:B------:R-:W-:Y:S02]  /*54a0*/  SHF.L.U32 R0, R88, 0x1f, RZ ;  /* 0x0000001f58007819 */ /* 0x000fe400000006ff */
[----:B------:R-:W-:Y:S02]  /*54b0*/  LEA R5, R87, UR44, 0x4 ;  /* 0x0000002c57057c11 */ /* 0x000fe4000f8e20ff */
[----:B-1----:R-:W1:Y:S02]  /*54c0*/  SYNCS.PHASECHK.TRANS64.TRYWAIT P0, [R3+URZ+0x70], R0 ;  /* 0x00007000030075a7 */ /* 0x002e6400080011ff */
[----:B-1----:R-:W-:Y:S05]  /*54d0*/  @!P0 BRA `(.L_x_88) ;  /* 0x0000004c00088947 */ /* 0x002fea0003800000 */
.L_x_175:
        /* <DEDUP_REMOVED lines=11> */
[----:B------:R-:W-:Y:S01]  /*5590*/  PLOP3.LUT P0, PT, PT, PT, UP1, 0x80, 0x8 ;  /* 0x000000000008781c */ /* 0x000fe20003f0f018 */
[----:B------:R-:W-:Y:S11]  /*55a0*/  UP2UR UR62, UPR, URZ, 0x2 ;  /* 0x00000002ff3e7883 */ /* 0x000ff60008000000 */
[----:B------:R-:W-:Y:S01]  /*55b0*/  @!UPT UIADD3 URZ, UPT, UPT, URZ, URZ, URZ ;  /* 0x000000fffffff290 */ /* 0x000fe2000fffe0ff */
[----:B-1----:R-:W-:Y:S02]  /*55c0*/  @P0 SHF.R.U32.HI R0, RZ, 0x10, R5 ;  /* 0x00000010ff000819 */ /* 0x002fe40000011605 */
        /* <DEDUP_REMOVED lines=12> */
[----:B------:R-:W2:Y:S01]  /*5690*/  LDCU UR12, c[0x0][0xb20] ;  /* 0x00016400ff0c77ac */ /* 0x000ea20008000800 */
[----:B------:R-:W-:Y:S02]  /*56a0*/  UIMAD.WIDE.U32 UR4, UR53, UR59, URZ ;  /* 0x0000003b350472a5 */ /* 0x000fe4000f8e00ff */
[----:B------:R-:W-:Y:S02]  /*56b0*/  UIMAD.WIDE.U32 UR6, UR60, UR56, URZ ;  /* 0x000000383c0672a5 */ /* 0x000fe4000f8e00ff */
[----:B------:R-:W-:Y:S02]  /*56c0*/  UISETP.NE.AND UP0, UPT, UR58, 0x1, UPT ;  /* 0x000000013a00788c */ /* 0x000fe4000bf05270 */
[----:B------:R-:W-:Y:S02]  /*56d0*/  UIMAD.WIDE.U32 UR8, UR37, UR59, URZ ;  /* 0x0000003b250872a5 */ /* 0x000fe4000f8e00ff */
[----:B------:R-:W-:Y:S02]  /*56e0*/  UIMAD.WIDE.U32 UR10, UR38, UR56, URZ ;  /* 0x00000038260a72a5 */ /* 0x000fe4000f8e00ff */
[----:B------:R-:W-:Y:S02]  /*56f0*/  UISETP.NE.AND UP1, UPT, UR43, 0x1, UPT ;  /* 0x000000012b00788c */ /* 0x000fe4000bf25270 */
[----:B------:R-:W-:Y:S01]  /*5700*/  UISETP.NE.AND UP2, UPT, UR42, 0x1, UPT ;  /* 0x000000012a00788c */ /* 0x000fe2000bf45270 */
[----:B------:R-:W-:Y:S02]  /*5710*/  UMOV UR4, UR5 ;  /* 0x0000000500047c82 */ /* 0x000fe40008000000 */
[----:B--2---:R-:W-:Y:S03]  /*5720*/  USHF.R.U32.HI UR5, URZ, UR12, UR4 ;  /* 0x0000000cff057299 */ /* 0x004fe60008011604 */
[----:B------:R-:W-:Y:S02]  /*5730*/  UMOV UR4, UR7 ;  /* 0x0000000700047c82 */ /* 0x000fe40008000000 */
[----:B------:R-:W-:Y:S02]  /*5740*/  USHF.R.U32.HI UR7, URZ, UR57, UR4 ;  /* 0x00000039ff077299 */ /* 0x000fe40008011604 */
[----:B------:R-:W-:Y:S02]  /*5750*/  USEL UR4, UR53, UR5, !UP0 ;  /* 0x0000000535047287 */ /* 0x000fe4000c000000 */
[----:B------:R-:W-:Y:S01]  /*5760*/  USEL UR7, UR60, UR7, !UP1 ;  /* 0x000000073c077287 */ /* 0x000fe2000c800000 */
[----:B------:R-:W-:Y:S01]  /*5770*/  UMOV UR5, UR9 ;  /* 0x0000000900057c82 */ /* 0x000fe20008000000 */
[----:B------:R-:W-:Y:S02]  /*5780*/  UIMAD.WIDE.U32 UR8, UR4, UR40, URZ ;  /* 0x00000028040872a5 */ /* 0x000fe4000f8e00ff */
[----:B------:R-:W-:Y:S03]  /*5790*/  USHF.R.U32.HI UR6, URZ, UR12, UR5 ;  /* 0x0000000cff067299 */ /* 0x000fe60008011605 */
[----:B------:R-:W-:Y:S01]  /*57a0*/  UMOV UR5, UR11 ;  /* 0x0000000b00057c82 */ /* 0x000fe20008000000 */
[----:B------:R-:W-:Y:S02]  /*57b0*/  UIMAD.WIDE.U32 UR10, UR7, UR40, URZ ;  /* 0x00000028070a72a5 */ /* 0x000fe4000f8e00ff */
[----:B------:R-:W-:Y:S02]  /*57c0*/  USHF.R.U32.HI UR12, URZ, UR57, UR5 ;  /* 0x00000039ff0c7299 */ /* 0x000fe40008011605 */
[----:B------:R-:W-:Y:S01]  /*57d0*/  USEL UR6, UR37, UR6, !UP0 ;  /* 0x0000000625067287 */ /* 0x000fe2000c000000 */
[----:B------:R-:W-:Y:S02]  /*57e0*/  UMOV UR5, UR9 ;  /* 0x0000000900057c82 */ /* 0x000fe40008000000 */
[----:B------:R-:W-:Y:S01]  /*57f0*/  UMOV UR10, UR11 ;  /* 0x0000000b000a7c82 */ /* 0x000fe20008000000 */
[----:B------:R-:W-:Y:S02]  /*5800*/  @UP2 USHF.R.U32.HI UR4, URZ, UR41, UR5 ;  /* 0x00000029ff042299 */ /* 0x000fe40008011605 */
[----:B------:R-:W-:Y:S02]  /*5810*/  @UP2 USHF.R.U32.HI UR7, URZ, UR41, UR10 ;  /* 0x00000029ff072299 */ /* 0x000fe4000801160a */
[----:B------:R-:W-:Y:S02]  /*5820*/  UIMAD UR4, UR42, UR4, URZ ;  /* 0x000000042a0472a4 */ /* 0x000fe4000f8e02ff */
[----:B------:R-:W-:Y:S02]  /*5830*/  UIMAD.WIDE.U32 UR10, UR6, UR40, URZ ;  /* 0x00000028060a72a5 */ /* 0x000fe4000f8e00ff */
[----:B------:R-:W-:Y:S02]  /*5840*/  USEL UR5, UR38, UR12, !UP1 ;  /* 0x0000000c26057287 */ /* 0x000fe4000c800000 */
[----:B------:R-:W-:Y:S02]  /*5850*/  UIMAD UR8, UR42, UR7, URZ ;  /* 0x000000072a0872a4 */ /* 0x000fe4000f8e02ff */
[----:B------:R-:W-:Y:S03]  /*5860*/  UISETP.GE.AND UP0, UPT, UR6, UR4, UPT ;  /* 0x000000040600728c */ /* 0x000fe6000bf06270 */
[----:B------:R-:W-:Y:S01]  /*5870*/  UMOV UR4, UR11 ;  /* 0x0000000b00047c82 */ /* 0x000fe20008000000 */
[----:B------:R-:W-:Y:S02]  /*5880*/  UISETP.GE.OR UP0, UPT, UR5, UR8, UP0 ;  /* 0x000000080500728c */ /* 0x000fe40008706670 */
[----:B------:R-:W-:Y:S02]  /*5890*/  USHF.R.U32.HI UR4, URZ, UR41, UR4 ;  /* 0x00000029ff047299 */ /* 0x000fe40008011604 */
[----:B------:R-:W-:Y:S02]  /*58a0*/  UIMAD.WIDE.U32 UR8, UR5, UR40, URZ ;  /* 0x00000028050872a5 */ /* 0x000fe4000f8e00ff */
[----:B------:R-:W-:Y:S02]  /*58b0*/  USEL UR11, UR6, UR4, !UP2 ;  /* 0x00000004060b7287 */ /* 0x000fe4000d000000 */
[----:B------:R-:W-:Y:S02]  /*58c0*/  UIADD3 UR8, UPT, UPT, -UR5, URZ, URZ ;  /* 0x000000ff05087290 */ /* 0x000fe4000fffe1ff */
[----:B------:R-:W-:Y:S01]  /*58d0*/  UIADD3 UR10, UPT, UPT, -UR11, URZ, URZ ;  /* 0x000000ff0b0a7290 */ /* 0x000fe2000fffe1ff */
[----:B------:R-:W-:Y:S01]  /*58e0*/  @!UP0 UMOV UR4, UR9 ;  /* 0x0000000900048c82 */ /* 0x000fe20008000000 */
[----:B------:R-:W-:Y:S02]  /*58f0*/  UIADD3 UR9, UPT, UPT, -UR6, URZ, URZ ;  /* 0x000000ff06097290 */ /* 0x000fe4000fffe1ff */
[----:B------:R-:W-:Y:S02]  /*5900*/  @!UP0 USHF.R.U32.HI UR4, URZ, UR41, UR4 ;  /* 0x00000029ff048299 */ /* 0x000fe40008011604 */
[----:B------:R-:W-:Y:S02]  /*5910*/  UIMAD UR10, UR42, UR10, UR6 ;  /* 0x0000000a2a0a72a4 */ /* 0x000fe4000f8e0206 */
[----:B------:R-:W-:Y:S04]  /*5920*/  @!UP0 USEL UR4, UR5, UR4, !UP2 ;  /* 0x0000000405048287 */ /* 0x000fe8000d000000 */
[----:B------:R-:W-:Y:S02]  /*5930*/  @!UP0 UIMAD UR10, UR7, UR10, UR4 ;  /* 0x0000000a070a82a4 */ /* 0x000fe4000f8e0204 */
[----:B------:R-:W-:Y:S02]  /*5940*/  @!UP0 UIADD3 UR11, UPT, UPT, UR11, -UR4, URZ ;  /* 0x800000040b0b8290 */ /* 0x000fe4000fffe0ff */
[----:B------:R-:W-:Y:S02]  /*5950*/  UIMAD UR7, UR43, UR8, UR38 ;  /* 0x000000082b0772a4 */ /* 0x000fe4000f8e0226 */
[----:B------:R-:W-:Y:S02]  /*5960*/  @!UP0 UIMAD UR6, UR11, UR42, UR5 ;  /* 0x0000002a0b0682a4 */ /* 0x000fe4000f8e0205 */
[----:B------:R-:W-:Y:S01]  /*5970*/  UIMAD UR4, UR58, UR9, UR37 ;  /* 0x000000093a0472a4 */ /* 0x000fe2000f8e0225 */
[----:B------:R-:W-:Y:S02]  /*5980*/  @!UP0 UMOV UR5, UR10 ;  /* 0x0000000a00058c82 */ /* 0x000fe40008000000 */
[----:B------:R-:W-:Y:S02]  /*5990*/  UIMAD UR38, UR5, UR43, UR7 ;  /* 0x0000002b052672a4 */ /* 0x000fe4000f8e0207 */
[----:B------:R-:W-:Y:S11]  /*59a0*/  UIMAD UR37, UR6, UR58, UR4 ;  /* 0x0000003a062572a4 */ /* 0x000ff6000f8e0204 */
[----:B------:R-:W-:Y:S01]  /*59b0*/  @!UPT UIADD3 URZ, UPT, UPT, URZ, URZ, URZ ;  /* 0x000000fffffff290 */ /* 0x000fe2000fffe0ff */
.L_x_89:
[----:B------:R-:W-:Y:S01]  /*59c0*/  UISETP.NE.AND UP0, UPT, UR39, 0x1, UPT ;  /* 0x000000012700788c */ /* 0x000fe2000bf05270 */
[----:B------:R-:W-:Y:S01]  /*59d0*/  LOP3.LUT P0, RZ, R85, 0x3f0, RZ, 0xc0, !PT ;  /* 0x000003f055ff7812 */ /* 0x000fe2000780c0ff */
[----:B------:R-:W-:Y:S01]  /*59e0*/  USHF.L.U32 UR50, UR24, 0x6, URZ ;  /* 0x0000000618327899 */ /* 0x000fe200080006ff */
[----:B------:R-:W-:Y:S01]  /*59f0*/  BSSY.RECONVERGENT B6, `(.L_x_90) ;  /* 0x0000034000067945 */ /* 0x000fe20003800200 */
[----:B------:R-:W-:Y:S01]  /*5a00*/  USHF.L.U32 UR49, UR28, 0x8, URZ ;  /* 0x000000081c317899 */ /* 0x000fe200080006ff */
[----:B------:R-:W-:Y:S06]  /*5a10*/  IADD3 R87, PT, PT, R87, 0x1, RZ ;  /* 0x0000000157577810 */ /* 0x000fec0007ffe0ff */
[----:B------:R-:W2:Y:S01]  /*5a20*/  @!UP0 LDCU.128 UR12, c[0x0][0xb10] ;  /* 0x00016200ff0c87ac */ /* 0x000ea20008000c00 */
[----:B------:R-:W3:Y:S01]  /*5a30*/  @!UP0 LDCU UR5, c[0x0][0xb0c] ;  /* 0x00016180ff0587ac */ /* 0x000ee20008000800 */
[----:B------:R-:W4:Y:S01]  /*5a40*/  @!UP0 LDCU UR10, c[0x0][0xb20] ;  /* 0x00016400ff0a87ac */ /* 0x000f220008000800 */
[----:B--2---:R-:W-:Y:S02]  /*5a50*/  UIMAD.WIDE.U32 UR8, UR38, UR12, URZ ;  /* 0x0000000c260872a5 */ /* 0x004fe4000f8e00ff */
[----:B------:R-:W-:Y:S02]  /*5a60*/  UIMAD.WIDE.U32 UR6, UR37, UR15, URZ ;  /* 0x0000000f250672a5 */ /* 0x000fe4000f8e00ff */
[----:B------:R-:W-:Y:S03]  /*5a70*/  @!UP0 UISETP.NE.AND UP1, UPT, UR14, 0x1, UPT ;  /* 0x000000010e00888c */ /* 0x000fe6000bf25270 */
[----:B------:R-:W-:Y:S01]  /*5a80*/  @!UP0 UMOV UR4, UR9 ;  /* 0x0000000900048c82 */ /* 0x000fe20008000000 */
[----:B---3--:R-:W-:Y:S02]  /*5a90*/  @!UP0 UISETP.NE.AND UP2, UPT, UR5, 0x1, UPT ;  /* 0x000000010500888c */ /* 0x008fe4000bf45270 */
[----:B------:R-:W-:Y:S01]  /*5aa0*/  @!UP0 USHF.R.U32.HI UR4, URZ, UR13, UR4 ;  /* 0x0000000dff048299 */ /* 0x000fe20008011604 */
[----:B------:R-:W-:Y:S02]  /*5ab0*/  @!UP0 UMOV UR6, UR7 ;  /* 0x0000000700068c82 */ /* 0x000fe40008000000 */
[----:B----4-:R-:W-:Y:S02]  /*5ac0*/  @!UP0 USHF.R.U32.HI UR6, URZ, UR10, UR6 ;  /* 0x0000000aff068299 */ /* 0x010fe40008011606 */
[----:B------:R-:W-:Y:S02]  /*5ad0*/  @!UP0 USEL UR7, UR38, UR4, !UP2 ;  /* 0x0000000426078287 */ /* 0x000fe4000d000000 */
[----:B------:R-:W-:Y:S04]  /*5ae0*/  @!UP0 USEL UR6, UR37, UR6, !UP1 ;  /* 0x0000000625068287 */ /* 0x000fe8000c800000 */
[----:B------:R-:W-:Y:S02]  /*5af0*/  @!UP0 UIADD3 UR4, UPT, UPT, -UR7, UR6, URZ ;  /* 0x0000000607048290 */ /* 0x000fe4000fffe1ff */
[----:B------:R-:W-:Y:S02]  /*5b00*/  @!UP0 UIADD3 UR6, UPT, UPT, UR7, -UR6, URZ ;  /* 0x8000000607068290 */ /* 0x000fe4000fffe0ff */
[----:B------:R-:W-:Y:S02]  /*5b10*/  @!UP0 UIMAD UR38, UR4, UR5, UR38 ;  /* 0x00000005042682a4 */ /* 0x000fe4000f8e0226 */
[----:B------:R-:W-:Y:S01]  /*5b20*/  @!UP0 UIMAD UR37, UR6, UR14, UR37 ;  /* 0x0000000e062582a4 */ /* 0x000fe2000f8e0225 */
[----:B------:R-:W-:Y:S11]  /*5b30*/  @!P0 BRA `(.L_x_91) ;  /* 0x00000000007c8947 */ /* 0x000ff60003800000 */
[----:B------:R-:W2:Y:S01]  /*5b40*/  LDCU.64 UR8, c[0x4][0x80] ;  /* 0x01001000ff0877ac */ /* 0x000ea20008000a00 */
[----:B------:R-:W-:Y:S01]  /*5b50*/  MOV R2, 0x0 ;  /* 0x0000000000027802 */ /* 0x000fe20000000f00 */
[----:B------:R-:W-:Y:S02]  /*5b60*/  HFMA2 R12, -RZ, RZ, 0, 5.9604644775390625e-08 ;  /* 0x00000001ff0c7431 */ /* 0x000fe400000001ff */
[----:B------:R-:W-:Y:S01]  /*5b70*/  IMAD.MOV.U32 R8, RZ, RZ, 0x70 ;  /* 0x00000070ff087424 */ /* 0x000fe200078e00ff */
[----:B------:R3:W4:Y:S01]  /*5b80*/  LDC.64 R14, c[0x4][R2] ;  /* 0x01000000020e7b82 */ /* 0x0007220000000a00 */
[----:B------:R-:W1:Y:S01]  /*5b90*/  LDCU.64 UR6, c[0x4][0x88] ;  /* 0x01001100ff0677ac */ /* 0x000e620008000a00 */
[----:B------:R-:W-:Y:S01]  /*5ba0*/  IMAD.MOV.U32 R13, RZ, RZ, RZ ;  /* 0x000000ffff0d7224 */ /* 0x000fe200078e00ff */
[----:B------:R-:W1:Y:S01]  /*5bb0*/  LDCU.64 UR4, c[0x4][0x8] ;  /* 0x01000100ff0477ac */ /* 0x000e620008000a00 */
[----:B--2---:R-:W-:Y:S01]  /*5bc0*/  MOV R5, UR9 ;  /* 0x0000000900057c02 */ /* 0x004fe20008000f00 */
[----:B------:R-:W-:Y:S01]  /*5bd0*/  IMAD.U32 R4, RZ, RZ, UR8 ;  /* 0x00000008ff047e24 */ /* 0x000fe2000f8e00ff */
[----:B-1----:R-:W-:Y:S01]  /*5be0*/  MOV R7, UR7 ;  /* 0x0000000700077c02 */ /* 0x002fe20008000f00 */
[----:B------:R-:W-:Y:S01]  /*5bf0*/  IMAD.U32 R6, RZ, RZ, UR6 ;  /* 0x00000006ff067e24 */ /* 0x000fe2000f8e00ff */
[----:B------:R-:W-:Y:S01]  /*5c00*/  MOV R11, UR5 ;  /* 0x00000005000b7c02 */ /* 0x000fe20008000f00 */
[----:B------:R-:W-:Y:S02]  /*5c10*/  IMAD.U32 R10, RZ, RZ, UR4 ;  /* 0x00000004ff0a7e24 */ /* 0x000fe4000f8e00ff */
[----:B------:R-:W-:Y:S07]  /*5c20*/  LEPC R20, `(.L_x_92) ;  /* 0x000000001014794e */ /* 0x000fee0000000000 */
[----:B---345:R-:W-:Y:S05]  /*5c30*/  CALL.ABS.NOINC R14 ;  /* 0x000000000e007343 */ /* 0x038fea0003c00000 */
.L_x_92:
[----:B------:R-:W1:Y:S01]  /*5c40*/  LDCU.64 UR8, c[0x4][0x80] ;  /* 0x01001000ff0877ac */ /* 0x000e620008000a00 */
[----:B------:R-:W2:Y:S01]  /*5c50*/  LDC.64 R2, c[0x4][R2] ;  /* 0x0100000002027b82 */ /* 0x000ea20000000a00 */
[----:B------:R-:W-:Y:S02]  /*5c60*/  HFMA2 R12, -RZ, RZ, 0, 5.9604644775390625e-08 ;  /* 0x00000001ff0c7431 */ /* 0x000fe400000001ff */
[----:B------:R-:W-:Y:S02]  /*5c70*/  IMAD.MOV.U32 R8, RZ, RZ, 0x70 ;  /* 0x00000070ff087424 */ /* 0x000fe400078e00ff */
[----:B------:R-:W-:Y:S01]  /*5c80*/  IMAD.MOV.U32 R13, RZ, RZ, RZ ;  /* 0x000000ffff0d7224 */ /* 0x000fe200078e00ff */
[----:B------:R-:W3:Y:S01]  /*5c90*/  LDCU.64 UR6, c[0x4][0x88] ;  /* 0x01001100ff0677ac */ /* 0x000ee20008000a00 */
[----:B------:R-:W4:Y:S01]  /*5ca0*/  LDCU.64 UR4, c[0x4][0x8] ;  /* 0x01000100ff0477ac */ /* 0x000f220008000a00 */
[----:B-1----:R-:W-:Y:S02]  /*5cb0*/  MOV R4, UR8 ;  /* 0x0000000800047c02 */ /* 0x002fe40008000f00 */
[----:B------:R-:W-:Y:S02]  /*5cc0*/  MOV R5, UR9 ;  /* 0x0000000900057c02 */ /* 0x000fe40008000f00 */
[----:B---3--:R-:W-:Y:S01]  /*5cd0*/  MOV R7, UR7 ;  /* 0x0000000700077c02 */ /* 0x008fe20008000f00 */
[----:B------:R-:W-:Y:S01]  /*5ce0*/  IMAD.U32 R6, RZ, RZ, UR6 ;  /* 0x00000006ff067e24 */ /* 0x000fe2000f8e00ff */
[----:B----4-:R-:W-:Y:S01]  /*5cf0*/  MOV R11, UR5 ;  /* 0x00000005000b7c02 */ /* 0x010fe20008000f00 */
[----:B------:R-:W-:Y:S02]  /*5d00*/  IMAD.U32 R10, RZ, RZ, UR4 ;  /* 0x00000004ff0a7e24 */ /* 0x000fe4000f8e00ff */
[----:B------:R-:W-:Y:S07]  /*5d10*/  LEPC R20, `(.L_x_91) ;  /* 0x000000001014794e */ /* 0x000fee0000000000 */
[----:B--2---:R-:W-:Y:S05]  /*5d20*/  CALL.ABS.NOINC R2 ;  /* 0x0000000002007343 */ /* 0x004fea0003c00000 */
.L_x_91:
[----:B------:R-:W-:Y:S05]  /*5d30*/  BSYNC.RECONVERGENT B6 ;  /* 0x0000000000067941 */ /* 0x000fea0003800200 */
.L_x_90:
[----:B------:R-:W-:Y:S02]  /*5d40*/  R2UR UR6, R84 ;  /* 0x00000000540672ca */ /* 0x000fe400000e0000 */
[----:B------:R-:W-:Y:S02]  /*5d50*/  R2UR UR5, R95 ;  /* 0x000000005f0572ca */ /* 0x000fe400000e0000 */
[----:B------:R-:W-:Y:S02]  /*5d60*/  R2UR UR4, R94 ;  /* 0x000000005e0472ca */ /* 0x000fe400000e0000 */
[----:B------:R-:W-:Y:S02]  /*5d70*/  ISETP.NE.U32.AND P4, PT, R78, RZ, PT ;  /* 0x000000ff4e00720c */ /* 0x000fe40003f85070 */
[----:B------:R-:W-:Y:S02]  /*5d80*/  ISETP.NE.U32.AND P2, PT, RZ, UR54, PT ;  /* 0x00000036ff007c0c */ /* 0x000fe4000bf45070 */
[----:B------:R-:W-:Y:S02]  /*5d90*/  ISETP.NE.AND.EX P4, PT, R79, RZ, PT, P4 ;  /* 0x000000ff4f00720c */ /* 0x000fe40003f85340 */
[----:B------:R-:W-:Y:S01]  /*5da0*/  ISETP.NE.AND.EX P2, PT, RZ, UR55, PT, P2 ;  /* 0x00000037ff007c0c */ /* 0x000fe2000bf45320 */
[----:B------:R-:W-:Y:S02]  /*5db0*/  UISETP.NE.AND UP2, UPT, UR6, URZ, UPT ;  /* 0x000000ff0600728c */ /* 0x000fe4000bf45270 */
[----:B------:R-:W-:Y:S04]  /*5dc0*/  UISETP.NE.U32.AND UP0, UPT, UR5, URZ, UPT ;  /* 0x000000ff0500728c */ /* 0x000fe8000bf05070 */
[----:B------:R-:W-:Y:S01]  /*5dd0*/  UISETP.NE.AND.EX UP1, UPT, UR4, URZ, UPT, UP0 ;  /* 0x000000ff0400728c */ /* 0x000fe2000bf25300 */
[----:B------:R-:W-:Y:S01]  /*5de0*/  PLOP3.LUT P1, PT, PT, PT, UP2, 0x80, 0x8 ;  /* 0x000000000008781c */ /* 0x000fe20003f2f028 */
[----:B------:R-:W-:Y:S03]  /*5df0*/  UPLOP3.LUT UP0, UPT, UPT, UPT, UPT, 0x40, 0x4 ;  /* 0x000000000004789c */ /* 0x000fe60003f0e870 */
[----:B------:R-:W-:Y:S06]  /*5e00*/  @UP2 UPLOP3.LUT UP0, UPT, UPT, UPT, UP1, 0x80, 0x8 ;  /* 0x000000000008289c */ /* 0x000fec0003f0f010 */
[----:B------:R-:W-:Y:S01]  /*5e10*/  PLOP3.LUT P0, PT, PT, PT, UP0, 0x80, 0x8 ;  /* 0x000000000008781c */ /* 0x000fe20003f0f008 */
[----:B------:R-:W-:Y:S01]  /*5e20*/  @!UPT UIADD3 URZ, UPT, UPT, URZ, URZ, URZ ;  /* 0x000000fffffff290 */ /* 0x000fe2000fffe0ff */
[----:B------:R-:W-:Y:S11]  /*5e30*/  BRA.U !UP1, `(.L_x_93) ;  /* 0x0000000109407547 */ /* 0x000ff6000b800000 */
[----:B------:R-:W-:Y:S01]  /*5e40*/  UISETP.NE.U32.AND UP0, UPT, UR54, URZ, UPT ;  /* 0x000000ff3600728c */ /* 0x000fe2000bf05070 */
[----:B------:R-:W-:Y:S01]  /*5e50*/  R2UR UR6, R95 ;  /* 0x000000005f0672ca */ /* 0x000fe200000e0000 */
[----:B------:R-:W2:Y:S01]  /*5e60*/  LDCU.64 UR8, c[0x0][0x358] ;  /* 0x00006b00ff0877ac */ /* 0x000ea20008000a00 */
[----:B------:R-:W-:Y:S02]  /*5e70*/  HFMA2 R81, -RZ, RZ, 0, 5.9604644775390625e-08 ;  /* 0x00000001ff517431 */ /* 0x000fe400000001ff */
[----:B-1----:R-:W-:Y:S01]  /*5e80*/  IMAD.MOV.U32 R0, RZ, RZ, 0x1 ;  /* 0x00000001ff007424 */ /* 0x002fe200078e00ff */
[----:B------:R-:W-:Y:S06]  /*5e90*/  UISETP.NE.AND.EX UP0, UPT, UR55, URZ, UPT, UP0 ;  /* 0x000000ff3700728c */ /* 0x000fec000bf05300 */
[----:B------:R-:W-:Y:S05]  /*5ea0*/  PLOP3.LUT P3, PT, PT, PT, UP0, 0x80, 0x8 ;  /* 0x000000000008781c */ /* 0x000fea0003f6f008 */
[----:B------:R-:W1:Y:S01]  /*5eb0*/  @UP0 LDCU.64 UR4, c[0x0][0x888] ;  /* 0x00011100ff0407ac */ /* 0x000e620008000a00 */
[----:B------:R-:W-:Y:S07]  /*5ec0*/  @UP0 UIMAD UR6, UR36, UR6, URZ ;  /* 0x00000006240602a4 */ /* 0x000fee000f8e02ff */
[----:B------:R-:W-:Y:S01]  /*5ed0*/  @!P3 PRMT R81, R0, 0x7610, R81 ;  /* 0x000076100051b816 */ /* 0x000fe20000000051 */
[----:B-1----:R-:W-:Y:S06]  /*5ee0*/  @UP0 UIMAD.WIDE UR4, UR6, 0x4, UR4 ;  /* 0x00000004060408a5 */ /* 0x002fec000f8e0204 */
[----:B------:R-:W-:Y:S02]  /*5ef0*/  IMAD.U32 R2, RZ, RZ, UR4 ;  /* 0x00000004ff027e24 */ /* 0x000fe4000f8e00ff */
[----:B------:R-:W-:Y:S03]  /*5f00*/  IMAD.U32 R3, RZ, RZ, UR5 ;  /* 0x00000005ff037e24 */ /* 0x000fe6000f8e00ff */
[----:B------:R-:W1:Y:S02]  /*5f10*/  @!UP0 LDCU UR4, c[0x0][0x880] ;  /* 0x00011000ff0487ac */ /* 0x000e640008000800 */
[----:B--2--5:R2:W5:Y:S02]  /*5f20*/  @P3 LDG.E R41, desc[UR8][R2.64] ;  /* 0x0000000802293981 */ /* 0x024564000c1e1900 */
[----:B-12---:R-:W-:Y:S02]  /*5f30*/  @!P3 MOV R41, UR4 ;  /* 0x000000040029bc02 */ /* 0x006fe40008000f00 */
.L_x_93:
[----:B------:R-:W-:Y:S05]  /*5f40*/  @!P4 BRA `(.L_x_94) ;  /* 0x000000000024c947 */ /* 0x000fea0003800000 */
[----:B------:R-:W-:Y:S01]  /*5f50*/  ISETP.NE.U32.AND P3, PT, R76, RZ, PT ;  /* 0x000000ff4c00720c */ /* 0x000fe20003f65070 */
[----:B------:R-:W2:Y:S03]  /*5f60*/  LDCU.64 UR4, c[0x0][0x358] ;  /* 0x00006b00ff0477ac */ /* 0x000ea60008000a00 */
[----:B------:R-:W-:Y:S11]  /*5f70*/  ISETP.NE.AND.EX P3, PT, R77, RZ, PT, P3 ;  /* 0x000000ff4d00720c */ /* 0x000ff60003f65330 */
[----:B------:R-:W-:Y:S02]  /*5f80*/  @!UPT UIADD3 URZ, UPT, UPT, URZ, URZ, URZ ;  /* 0x000000fffffff290 */ /* 0x000fe4000fffe0ff */
[----:B------:R-:W3:Y:S01]  /*5f90*/  @P3 LDC.64 R2, c[0x0][0x8a8] ;  /* 0x00022a00ff023b82 */ /* 0x000ee20000000a00 */
[----:B-1----:R-:W-:Y:S04]  /*5fa0*/  @P3 IMAD R0, R78, UR36, RZ ;  /* 0x000000244e003c24 */ /* 0x002fe8000f8e02ff */
[----:B---3--:R-:W-:Y:S05]  /*5fb0*/  @P3 IMAD.WIDE R2, R0, 0x4, R2 ;  /* 0x0000000400023825 */ /* 0x008fea00078e0202 */
[----:B--2--5:R2:W5:Y:S02]  /*5fc0*/  @P3 LDG.E R38, desc[UR4][R2.64] ;  /* 0x0000000402263981 */ /* 0x024564000c1e1900 */
[----:B--2---:R-:W3:Y:S02]  /*5fd0*/  @!P3 LDC R38, c[0x0][0x8a0] ;  /* 0x00022800ff26bb82 */ /* 0x004ee40000000800 */
.L_x_94:
[----:B-----5:R-:W-:Y:S01]  /*5fe0*/  FSETP.NEU.AND P3, PT, R41, RZ, PT ;  /* 0x000000ff2900720b */ /* 0x020fe20003f6d000 */
[----:B------:R-:W-:Y:S01]  /*5ff0*/  IMAD.SHL.U32 R47, R80, 0x2, RZ ;  /* 0x00000002502f7824 */ /* 0x000fe200078e00ff */
[----:B------:R-:W-:Y:S01]  /*6000*/  SEL R4, RZ, 0xffffffff, P2 ;  /* 0xffffffffff047807 */ /* 0x000fe20001000000 */
[----:B------:R-:W-:Y:S01]  /*6010*/  BSSY B1, `(.L_x_95) ;  /* 0x0000044000017945 */ /* 0x000fe20003800000 */
[----:B------:R-:W-:Y:S01]  /*6020*/  @P1 LOP3.LUT P2, RZ, R81, 0xff, RZ, 0xc0, !PT ;  /* 0x000000ff51ff1812 */ /* 0x000fe2000784c0ff */
[----:B------:R-:W-:Y:S01]  /*6030*/  VIADD R98, R47, UR44 ;  /* 0x0000002c2f627c36 */ /* 0x000fe20008000000 */
[----:B------:R-:W-:Y:S01]  /*6040*/  @P1 SEL R3, RZ, 0xffffffff, P3 ;  /* 0xffffffffff031807 */ /* 0x000fe20001800000 */
[----:B------:R-:W-:Y:S01]  /*6050*/  IMAD.MOV.U32 R60, RZ, RZ, 0x1 ;  /* 0x00000001ff3c7424 */ /* 0x000fe200078e00ff */
[----:B------:R-:W-:Y:S01]  /*6060*/  LOP3.LUT R90, R90, 0x1, RZ, 0x3c, !PT ;  /* 0x000000015a5a7812 */ /* 0x000fe200078e3cff */
[----:B------:R-:W-:Y:S01]  /*6070*/  IMAD.MOV.U32 R46, RZ, RZ, RZ ;  /* 0x000000ffff2e7224 */ /* 0x000fe200078e00ff */
[----:B------:R-:W-:Y:S02]  /*6080*/  @P0 SEL R3, R4, R3, !P2 ;  /* 0x0000000304030207 */ /* 0x000fe40005000000 */
[----:B------:R-:W-:Y:S02]  /*6090*/  CS2R R74, SRZ ;  /* 0x00000000004a7805 */ /* 0x000fe4000001ff00 */
[C---:B------:R-:W-:Y:S02]  /*60a0*/  LEA R99, R36.reuse, UR44, 0x3 ;  /* 0x0000002c24637c11 */ /* 0x040fe4000f8e18ff */
[----:B------:R-:W-:Y:S02]  /*60b0*/  CS2R R72, SRZ ;  /* 0x0000000000487805 */ /* 0x000fe4000001ff00 */
[----:B------:R-:W-:Y:S02]  /*60c0*/  @P1 LOP3.LUT R3, R3, 0x1, RZ, 0xc0, !PT ;  /* 0x0000000103031812 */ /* 0x000fe400078ec0ff */
[----:B------:R-:W-:Y:S02]  /*60d0*/  CS2R R66, SRZ ;  /* 0x0000000000427805 */ /* 0x000fe4000001ff00 */
[----:B------:R-:W-:Y:S02]  /*60e0*/  SHF.L.U32 R2, R89, 0x1f, RZ ;  /* 0x0000001f59027819 */ /* 0x000fe400000006ff */
[----:B------:R-:W-:Y:S02]  /*60f0*/  CS2R R64, SRZ ;  /* 0x0000000000407805 */ /* 0x000fe4000001ff00 */
[----:B------:R-:W-:Y:S02]  /*6100*/  ISETP.NE.U32.OR P6, PT, R3, 0x1, !P1 ;  /* 0x000000010300780c */ /* 0x000fe40004fc5470 */
[----:B------:R-:W-:Y:S02]  /*6110*/  CS2R R58, SRZ ;  /* 0x00000000003a7805 */ /* 0x000fe4000001ff00 */
[----:B------:R-:W-:Y:S02]  /*6120*/  PLOP3.LUT P2, PT, PT, PT, UP1, 0x80, 0x8 ;  /* 0x000000000008781c */ /* 0x000fe40003f4f018 */
[----:B------:R-:W-:Y:S02]  /*6130*/  CS2R R56, SRZ ;  /* 0x0000000000387805 */ /* 0x000fe4000001ff00 */
[----:B------:R-:W-:Y:S02]  /*6140*/  LEA.HI R39, R36, R36, RZ, 0x1 ;  /* 0x0000002424277211 */ /* 0x000fe400078f08ff */
[----:B------:R-:W-:Y:S02]  /*6150*/  CS2R R50, SRZ ;  /* 0x0000000000327805 */ /* 0x000fe4000001ff00 */
[----:B------:R-:W-:Y:S02]  /*6160*/  LOP3.LUT P4, R86, R81, 0xff, RZ, 0xc0, !PT ;  /* 0x000000ff51567812 */ /* 0x000fe4000788c0ff */
[----:B------:R-:W-:Y:S02]  /*6170*/  CS2R R48, SRZ ;  /* 0x0000000000307805 */ /* 0x000fe4000001ff00 */
[----:B------:R-:W-:Y:S01]  /*6180*/  SEL R3, RZ, 0xffffffff, P3 ;  /* 0xffffffffff037807 */ /* 0x000fe20001800000 */
[C---:B-1----:R-:W-:Y:S01]  /*6190*/  IMAD.SHL.U32 R0, R39.reuse, 0x80, RZ ;  /* 0x0000008027007824 */ /* 0x042fe200078e00ff */
[----:B------:R-:W-:Y:S01]  /*61a0*/  LOP3.LUT R39, R39, 0xffe, RZ, 0xc0, !PT ;  /* 0x00000ffe27277812 */ /* 0x000fe200078ec0ff */
[----:B------:R-:W-:Y:S01]  /*61b0*/  VIADD R63, R98, 0x400 ;  /* 0x00000400623f7836 */ /* 0x000fe20000000000 */
[----:B------:R-:W-:Y:S01]  /*61c0*/  P2R R96, PR, RZ, 0x40 ;  /* 0x00000040ff607803 */ /* 0x000fe20000000000 */
[----:B------:R-:W-:Y:S01]  /*61d0*/  IMAD.IADD R97, R91, 0x1, R98 ;  /* 0x000000015b617824 */ /* 0x000fe200078e0262 */
[----:B------:R-:W-:Y:S01]  /*61e0*/  @P6 SHF.L.U32 R5, R90, 0x1f, RZ ;  /* 0x0000001f5a056819 */ /* 0x000fe200000006ff */
[----:B------:R-:W-:Y:S01]  /*61f0*/  IMAD.IADD R39, R36, 0x1, -R39 ;  /* 0x0000000124277824 */ /* 0x000fe200078e0a27 */
[----:B------:R-:W-:Y:S02]  /*6200*/  @P2 SEL R3, R4, R3, !P4 ;  /* 0x0000000304032207 */ /* 0x000fe40006000000 */
[----:B------:R-:W1:Y:S01]  /*6210*/  @P6 SYNCS.PHASECHK.TRANS64.TRYWAIT P1, [UR44+0x20], R5 ;  /* 0x00002005ff0065a7 */ /* 0x000e62000802112c */
[----:B------:R-:W-:Y:S02]  /*6220*/  LOP3.LUT R0, R0, 0xffffff00, RZ, 0xc0, !PT ;  /* 0xffffff0000007812 */ /* 0x000fe400078ec0ff */
[----:B------:R-:W-:Y:S03]  /*6230*/  LOP3.LUT R3, R3, 0x1, RZ, 0xc0, !PT ;  /* 0x0000000103037812 */ /* 0x000fe600078ec0ff */
[----:B------:R-:W-:Y:S01]  /*6240*/  IMAD.IADD R0, R37, 0x1, R0 ;  /* 0x0000000125007824 */ /* 0x000fe200078e0200 */
[----:B------:R-:W-:Y:S03]  /*6250*/  ISETP.NE.U32.AND P5, PT, R3, 0x1, PT ;  /* 0x000000010300780c */ /* 0x000fe60003fa5070 */
[----:B------:R-:W-:Y:S01]  /*6260*/  IMAD R39, R39, 0x100000, R0 ;  /* 0x0010000027277824 */ /* 0x000fe200078e0200 */
[----:B------:R-:W-:Y:S01]  /*6270*/  P2R R61, PR, RZ, 0x20 ;  /* 0x00000020ff3d7803 */ /* 0x000fe20000000000 */
[----:B------:R2:W4:Y:S01]  /*6280*/  SYNCS.PHASECHK.TRANS64.TRYWAIT P0, [R99+URZ+0x90], R2 ;  /* 0x00009002630075a7 */ /* 0x00052200080011ff */
[----:B-1----:R-:W-:Y:S01]  /*6290*/  @P6 SEL R60, RZ, 0x1, !P1 ;  /* 0x00000001ff3c6807 */ /* 0x002fe20004800000 */
[----:B--2---:R-:W-:Y:S06]  /*62a0*/  @!P6 BRA `(.L_x_96) ;  /* 0x000000000068e947 */ /* 0x004fec0003800000 */
[----:B------:R-:W-:Y:S01]  /*62b0*/  @P5 IMAD R0, R92, 0x2, R63 ;  /* 0x000000025c005824 */ /* 0x000fe200078e023f */
[----:B------:R-:W-:Y:S01]  /*62c0*/  ISETP.NE.AND P1, PT, R60, RZ, PT ;  /* 0x000000ff3c00720c */ /* 0x000fe20003f25270 */
[----:B------:R-:W-:Y:S01]  /*62d0*/  @P5 IMAD R4, R92, 0x2, R98 ;  /* 0x000000025c045824 */ /* 0x000fe200078e0262 */
[----:B------:R-:W-:Y:S01]  /*62e0*/  BSSY B0, `(.L_x_97) ;  /* 0x000000e000007945 */ /* 0x000fe20003800000 */
[----:B------:R-:W-:Y:S01]  /*62f0*/  IMAD.MOV.U32 R74, RZ, RZ, RZ ;  /* 0x000000ffff4a7224 */ /* 0x000fe200078e00ff */
[----:B------:R-:W-:Y:S01]  /*6300*/  CS2R R66, SRZ ;  /* 0x0000000000427805 */ /* 0x000fe2000001ff00 */
[----:B------:R-:W-:Y:S01]  /*6310*/  @P5 IMAD.IADD R5, R91, 0x1, R0 ;  /* 0x000000015b055824 */ /* 0x000fe200078e0200 */
[----:B------:R-:W-:Y:S02]  /*6320*/  CS2R R64, SRZ ;  /* 0x0000000000407805 */ /* 0x000fe4000001ff00 */
[----:B------:R-:W-:Y:S02]  /*6330*/  CS2R R72, SRZ ;  /* 0x0000000000487805 */ /* 0x000fe4000001ff00 */
[----:B------:R-:W-:Y:S02]  /*6340*/  CS2R R50, SRZ ;  /* 0x0000000000327805 */ /* 0x000fe4000001ff00 */
[----:B------:R-:W-:Y:S02]  /*6350*/  CS2R R48, SRZ ;  /* 0x0000000000307805 */ /* 0x000fe4000001ff00 */
[----:B------:R-:W-:Y:S02]  /*6360*/  CS2R R58, SRZ ;  /* 0x00000000003a7805 */ /* 0x000fe4000001ff00 */
[----:B------:R-:W-:Y:S01]  /*6370*/  CS2R R56, SRZ ;  /* 0x0000000000387805 */ /* 0x000fe2000001ff00 */
[----:B------:R-:W-:Y:S06]  /*6380*/  @P1 BRA `(.L_x_98) ;  /* 0x00000000000c1947 */ /* 0x000fec0003800000 */
[----:B------:R-:W-:Y:S04]  /*6390*/  SHF.L.U32 R3, R90, 0x1f, RZ ;  /* 0x0000001f5a037819 */ /* 0x000fe800000006ff */
[----:B------:R-:W1:Y:S02]  /*63a0*/  SYNCS.PHASECHK.TRANS64.TRYWAIT P1, [UR44+0x20], R3 ;  /* 0x00002003ff0075a7 */ /* 0x000e64000802112c */
[----:B-1----:R-:W-:Y:S05]  /*63b0*/  @!P1 BRA `(.L_x_99) ;  /* 0x0000003c00649947 */ /* 0x002fea0003800000 */
.L_x_98:
[----:B------:R-:W-:Y:S05]  /*63c0*/  BSYNC B0 ;  /* 0x0000000000007941 */ /* 0x000fea0003800000 */
.L_x_97:
[----:B------:R-:W-:Y:S01]  /*63d0*/  ISETP.NE.AND P1, PT, R61, RZ, PT ;  /* 0x000000ff3d00720c */ /* 0x000fe20003f25270 */
[----:B------:R-:W-:Y:S11]  /*63e0*/  HFMA2 R46, -RZ, RZ, 0, 5.9604644775390625e-08 ;  /* 0x00000001ff2e7431 */ /* 0x000ff600000001ff */
[----:B------:R-:W-:Y:S01]  /*63f0*/  @!UPT UIADD3 URZ, UPT, UPT, URZ, URZ, URZ ;  /* 0x000000fffffff290 */ /* 0x000fe2000fffe0ff */
[----:B------:R-:W-:Y:S05]  /*6400*/  @P1 WARPSYNC.ALL ;  /* 0x0000000000001948 */ /* 0x000fea0003800000 */
[----:B------:R2:W1:Y:S04]  /*6410*/  @P1 LDSM.16.M88.4 R64, [R4+0x400] ;  /* 0x000400000440183b */ /* 0x0004680000000200 */
[----:B------:R2:W1:Y:S04]  /*6420*/  @P1 LDSM.16.M88.4 R72, [R5] ;  /* 0x000000000548183b */ /* 0x0004680000000200 */
[----:B------:R2:W1:Y:S04]  /*6430*/  @P1 LDSM.16.M88.4 R48, [R47+UR44+0x400] ;  /* 0x0004002c2f30183b */ /* 0x0004680008000200 */
[----:B------:R2:W1:Y:S02]  /*6440*/  @P1 LDSM.16.M88.4 R56, [R97+0x400] ;  /* 0x000400006138183b */ /* 0x0004640000000200 */
.L_x_96:
[----:B------:R-:W-:Y:S05]  /*6450*/  BSYNC B1 ;  /* 0x0000000000017941 */ /* 0x000fea0003800000 */
.L_x_95:
[----:B-1----:R-:W-:Y:S04]  /*6460*/  SHF.R.U32.HI R3, RZ, 0x15, R39 ;  /* 0x00000015ff037819 */ /* 0x002fe80000011627 */
[----:B------:R-:W-:Y:S01]  /*6470*/  LOP3.LUT P1, RZ, R3, 0x3, R82, 0x48, !PT ;  /* 0x0000000303ff7812 */ /* 0x000fe20007824852 */
[----:B------:R-:W-:Y:S01]  /*6480*/  @!UPT UIADD3 URZ, UPT, UPT, URZ, URZ, URZ ;  /* 0x000000fffffff290 */ /* 0x000fe2000fffe0ff */
[----:B----4-:R-:W-:Y:S11]  /*6490*/  @P0 BRA `(.L_x_100) ;  /* 0x0000000000080947 */ /* 0x010ff60003800000 */
[----:B------:R-:W1:Y:S02]  /*64a0*/  SYNCS.PHASECHK.TRANS64.TRYWAIT P0, [R99+URZ+0x90], R2 ;  /* 0x00009002630075a7 */ /* 0x000e6400080011ff */
[----:B-1----:R-:W-:Y:S05]  /*64b0*/  @!P0 BRA `(.L_x_101) ;  /* 0x0000003c003c8947 */ /* 0x002fea0003800000 */
.L_x_100:
[----:B------:R-:W-:Y:S05]  /*64c0*/  @!P1 BRA `(.L_x_102) ;  /* 0x0000000000409947 */ /* 0x000fea0003800000 */
[----:B------:R-:W2:Y:S01]  /*64d0*/  LDCU.64 UR8, c[0x4][0x70] ;  /* 0x01000e00ff0877ac */ /* 0x000ea20008000a00 */
[----:B------:R-:W-:Y:S01]  /*64e0*/  MOV R3, 0x0 ;  /* 0x0000000000037802 */ /* 0x000fe20000000f00 */
[----:B------:R-:W-:Y:S02]  /*64f0*/  HFMA2 R12, -RZ, RZ, 0, 5.9604644775390625e-08 ;  /* 0x00000001ff0c7431 */ /* 0x000fe400000001ff */
[----:B------:R-:W-:Y:S02]  /*6500*/  IMAD.MOV.U32 R8, RZ, RZ, 0x192 ;  /* 0x00000192ff087424 */ /* 0x000fe400078e00ff */
[----:B------:R-:W-:Y:S01]  /*6510*/  IMAD.MOV.U32 R13, RZ, RZ, RZ ;  /* 0x000000ffff0d7224 */ /* 0x000fe200078e00ff */
[----:B------:R-:W4:Y:S01]  /*6520*/  LDCU.64 UR6, c[0x4][0x78] ;  /* 0x01000f00ff0677ac */ /* 0x000f220008000a00 */
[----:B-1----:R-:W1:Y:S01]  /*6530*/  LDC.64 R2, c[0x4][R3] ;  /* 0x0100000003027b82 */ /* 0x002e620000000a00 */
[----:B------:R-:W5:Y:S01]  /*6540*/  LDCU.64 UR4, c[0x4][0x10] ;  /* 0x01000200ff0477ac */ /* 0x000f620008000a00 */
[----:B--2---:R-:W-:Y:S01]  /*6550*/  MOV R5, UR9 ;  /* 0x0000000900057c02 */ /* 0x004fe20008000f00 */
[----:B------:R-:W-:Y:S01]  /*6560*/  IMAD.U32 R4, RZ, RZ, UR8 ;  /* 0x00000008ff047e24 */ /* 0x000fe2000f8e00ff */
[----:B----4-:R-:W-:Y:S01]  /*6570*/  MOV R7, UR7 ;  /* 0x0000000700077c02 */ /* 0x010fe20008000f00 */
[----:B------:R-:W-:Y:S01]  /*6580*/  IMAD.U32 R6, RZ, RZ, UR6 ;  /* 0x00000006ff067e24 */ /* 0x000fe2000f8e00ff */
[----:B-----5:R-:W-:Y:S01]  /*6590*/  MOV R11, UR5 ;  /* 0x00000005000b7c02 */ /* 0x020fe20008000f00 */
[----:B------:R-:W-:Y:S02]  /*65a0*/  IMAD.U32 R10, RZ, RZ, UR4 ;  /* 0x00000004ff0a7e24 */ /* 0x000fe4000f8e00ff */
[----:B------:R-:W-:Y:S07]  /*65b0*/  LEPC R20, `(.L_x_102) ;  /* 0x000000001014794e */ /* 0x000fee0000000000 */
[----:B-1-3--:R-:W-:Y:S05]  /*65c0*/  CALL.ABS.NOINC R2 ;  /* 0x0000000002007343 */ /* 0x00afea0003c00000 */
.L_x_102:
[C---:B------:R-:W-:Y:S01]  /*65d0*/  SHF.L.U32 R40, R48.reuse, 0x10, RZ ;  /* 0x0000001030287819 */ /* 0x040fe200000006ff */
[----:B------:R-:W-:Y:S05]  /*65e0*/  WARPSYNC.ALL ;  /* 0x0000000000007948 */ /* 0x000fea0003800000 */
[----:B------:R-:W-:Y:S01]  /*65f0*/  R2UR UR4, R39 ;  /* 0x00000000270472ca */ /* 0x000fe200000e0000 */
[----:B------:R-:W-:Y:S01]  /*6600*/  BSSY.RECONVERGENT B0, `(.L_x_103) ;  /* 0x000008b000007945 */ /* 0x000fe20003800200 */
[----:B------:R-:W-:Y:S02]  /*6610*/  LOP3.LUT R43, R48, 0xffff0000, RZ, 0xc0, !PT ;  /* 0xffff0000302b7812 */ /* 0x000fe400078ec0ff */
[----:B------:R-:W-:Y:S02]  /*6620*/  SHF.L.U32 R42, R49, 0x10, RZ ;  /* 0x00000010312a7819 */ /* 0x000fe400000006ff */
[----:B------:R-:W-:Y:S02]  /*6630*/  SHF.L.U32 R45, R51, 0x10, RZ ;  /* 0x00000010332d7819 */ /* 0x000fe400000006ff */
[----:B------:R-:W-:Y:S02]  /*6640*/  SHF.L.U32 R62, R92, 0x1, RZ ;  /* 0x000000015c3e7819 */ /* 0x000fe400000006ff */
[----:B------:R-:W-:Y:S02]  /*6650*/  ISETP.NE.AND P0, PT, R93, RZ, PT ;  /* 0x000000ff5d00720c */ /* 0x000fe40003f05270 */
[----:B------:R-:W-:Y:S01]  /*6660*/  IADD3 R100, PT, PT, R63, R62, RZ ;  /* 0x0000003e3f647210 */ /* 0x000fe20007ffe0ff */
[----:B--2---:R-:W3:Y:S03]  /*6670*/  LDTM.16dp256bit.x8 R4, tmem[UR4] ;  /* 0x00000004000479ee */ /* 0x004ee600081a0000 */
[----:B------:R-:W-:Y:S01]  /*6680*/  IADD3 R101, PT, PT, R91, R100, RZ ;  /* 0x000000645b657210 */ /* 0x000fe20007ffe0ff */
[C---:B---3--:R-:W-:Y:S01]  /*6690*/  FMUL R0, R38.reuse, R4 ;  /* 0x0000000426007220 */ /* 0x048fe20000400000 */
[C---:B-1----:R-:W-:Y:S01]  /*66a0*/  FMUL R2, R38.reuse, R5 ;  /* 0x0000000526027220 */ /* 0x042fe20000400000 */
[C---:B------:R-:W-:Y:S01]  /*66b0*/  FMUL R3, R38.reuse, R6 ;  /* 0x0000000626037220 */ /* 0x040fe20000400000 */
[----:B------:R-:W-:Y:S01]  /*66c0*/  FMUL R7, R38, R7 ;  /* 0x0000000726077220 */ /* 0x000fe20000400000 */
[----:B------:R-:W-:Y:S01]  /*66d0*/  FFMA R0, R41, R40, R0 ;  /* 0x0000002829007223 */ /* 0x000fe20000000000 */
[----:B------:R-:W-:Y:S01]  /*66e0*/  LOP3.LUT R40, R49, 0xffff0000, RZ, 0xc0, !PT ;  /* 0xffff000031287812 */ /* 0x000fe200078ec0ff */
[C---:B------:R-:W-:Y:S01]  /*66f0*/  FFMA R2, R41.reuse, R43, R2 ;  /* 0x0000002b29027223 */ /* 0x040fe20000000002 */
[C---:B------:R-:W-:Y:S01]  /*6700*/  SHF.L.U32 R43, R50.reuse, 0x10, RZ ;  /* 0x00000010322b7819 */ /* 0x040fe200000006ff */
[C---:B------:R-:W-:Y:S01]  /*6710*/  FFMA R3, R41.reuse, R42, R3 ;  /* 0x0000002a29037223 */ /* 0x040fe20000000003 */
[----:B------:R-:W-:Y:S01]  /*6720*/  LOP3.LUT R42, R50, 0xffff0000, RZ, 0xc0, !PT ;  /* 0xffff0000322a7812 */ /* 0x000fe200078ec0ff */
[----:B------:R-:W-:Y:S01]  /*6730*/  FMUL R4, R38, R8 ;  /* 0x0000000826047220 */ /* 0x000fe20000400000 */
[----:B------:R-:W-:Y:S01]  /*6740*/  F2FP.BF16.F32.PACK_AB R52, R2, R0 ;  /* 0x000000000234723e */ /* 0x000fe200000010ff */
[----:B------:R-:W-:Y:S01]  /*6750*/  FFMA R7, R41, R40, R7 ;  /* 0x0000002829077223 */ /* 0x000fe20000000007 */
[----:B------:R-:W-:Y:S01]  /*6760*/  LOP3.LUT R40, R51, 0xffff0000, RZ, 0xc0, !PT ;  /* 0xffff000033287812 */ /* 0x000fe200078ec0ff */
[C---:B------:R-:W-:Y:S01]  /*6770*/  FMUL R5, R38.reuse, R9 ;  /* 0x0000000926057220 */ /* 0x040fe20000400000 */
[C---:B------:R-:W-:Y:S01]  /*6780*/  FMUL R6, R38.reuse, R10 ;  /* 0x0000000a26067220 */ /* 0x040fe20000400000 */
[----:B------:R-:W-:Y:S01]  /*6790*/  FMUL R11, R38, R11 ;  /* 0x0000000b260b7220 */ /* 0x000fe20000400000 */
[----:B------:R-:W-:Y:S01]  /*67a0*/  F2FP.BF16.F32.PACK_AB R53, R7, R3 ;  /* 0x000000030735723e */ /* 0x000fe200000010ff */
[C---:B------:R-:W-:Y:S01]  /*67b0*/  FFMA R4, R41.reuse, R43, R4 ;  /* 0x0000002b29047223 */ /* 0x040fe20000000004 */
[C---:B------:R-:W-:Y:S01]  /*67c0*/  SHF.L.U32 R43, R56.reuse, 0x10, RZ ;  /* 0x00000010382b7819 */ /* 0x040fe200000006ff */
[----:B------:R-:W-:Y:S01]  /*67d0*/  FFMA R5, R41, R42, R5 ;  /* 0x0000002a29057223 */ /* 0x000fe20000000005 */
[----:B------:R-:W-:Y:S01]  /*67e0*/  LOP3.LUT R42, R57, 0xffff0000, RZ, 0xc0, !PT ;  /* 0xffff0000392a7812 */ /* 0x000fe200078ec0ff */
[----:B------:R-:W-:Y:S01]  /*67f0*/  FFMA R6, R41, R45, R6 ;  /* 0x0000002d29067223 */ /* 0x000fe20000000006 */
[----:B------:R-:W-:Y:S01]  /*6800*/  SHF.L.U32 R45, R57, 0x10, RZ ;  /* 0x00000010392d7819 */ /* 0x000fe200000006ff */
[----:B------:R-:W-:Y:S01]  /*6810*/  FFMA R11, R41, R40, R11 ;  /* 0x00000028290b7223 */ /* 0x000fe2000000000b */
[----:B------:R-:W-:Y:S01]  /*6820*/  LOP3.LUT R40, R56, 0xffff0000, RZ, 0xc0, !PT ;  /* 0xffff000038287812 */ /* 0x000fe200078ec0ff */
[C---:B------:R-:W-:Y:S01]  /*6830*/  FMUL R8, R38.reuse, R12 ;  /* 0x0000000c26087220 */ /* 0x040fe20000400000 */
[----:B------:R-:W-:Y:S01]  /*6840*/  F2FP.BF16.F32.PACK_AB R54, R5, R4 ;  /* 0x000000040536723e */ /* 0x000fe200000010ff */
[C---:B------:R-:W-:Y:S01]  /*6850*/  FMUL R9, R38.reuse, R13 ;  /* 0x0000000d26097220 */ /* 0x040fe20000400000 */
[----:B------:R-:W-:Y:S01]  /*6860*/  F2FP.BF16.F32.PACK_AB R55, R11, R6 ;  /* 0x000000060b37723e */ /* 0x000fe200000010ff */
[C---:B------:R-:W-:Y:S01]  /*6870*/  FMUL R10, R38.reuse, R14 ;  /* 0x0000000e260a7220 */ /* 0x040fe20000400000 */
[----:B------:R-:W-:Y:S01]  /*6880*/  FMUL R15, R38, R15 ;  /* 0x0000000f260f7220 */ /* 0x000fe20000400000 */
[----:B------:R-:W-:Y:S01]  /*6890*/  FFMA R8, R41, R43, R8 ;  /* 0x0000002b29087223 */ /* 0x000fe20000000008 */
[----:B------:R-:W-:Y:S01]  /*68a0*/  SHF.L.U32 R43, R59, 0x10, RZ ;  /* 0x000000103b2b7819 */ /* 0x000fe200000006ff */
[C---:B------:R-:W-:Y:S01]  /*68b0*/  FFMA R9, R41.reuse, R40, R9 ;  /* 0x0000002829097223 */ /* 0x040fe20000000009 */
[C---:B------:R-:W-:Y:S01]  /*68c0*/  SHF.L.U32 R40, R58.reuse, 0x10, RZ ;  /* 0x000000103a287819 */ /* 0x040fe200000006ff */
        /* <DEDUP_REMOVED lines=8> */
[----:B------:R-:W-:Y:S01]  /*6950*/  FMUL R14, R38, R18 ;  /* 0x00000012260e7220 */ /* 0x000fe20000400000 */
[----:B------:R-:W-:Y:S01]  /*6960*/  FFMA R12, R41, R40, R12 ;  /* 0x00000028290c7223 */ /* 0x000fe2000000000c */
[----:B------:R-:W-:Y:S01]  /*6970*/  LOP3.LUT R40, R59, 0xffff0000, RZ, 0xc0, !PT ;  /* 0xffff00003b287812 */ /* 0x000fe200078ec0ff */
[C---:B------:R-:W-:Y:S01]  /*6980*/  FFMA R13, R41.reuse, R42, R13 ;  /* 0x0000002a290d7223 */ /* 0x040fe2000000000d */
[----:B------:R-:W-:Y:S01]  /*6990*/  LOP3.LUT R42, R64, 0xffff0000, RZ, 0xc0, !PT ;  /* 0xffff0000402a7812 */ /* 0x000fe200078ec0ff */
[----:B------:R-:W-:Y:S01]  /*69a0*/  FMUL R19, R38, R19 ;  /* 0x0000001326137220 */ /* 0x000fe20000400000 */
[----:B------:R-:W-:Y:S01]  /*69b0*/  FFMA R14, R41, R43, R14 ;  /* 0x0000002b290e7223 */ /* 0x000fe2000000000e */
[----:B------:R-:W-:Y:S01]  /*69c0*/  SHF.L.U32 R43, R64, 0x10, RZ ;  /* 0x00000010402b7819 */ /* 0x000fe200000006ff */
[C---:B------:R-:W-:Y:S01]  /*69d0*/  FMUL R16, R38.reuse, R20 ;  /* 0x0000001426107220 */ /* 0x040fe20000400000 */
        /* <DEDUP_REMOVED lines=19> */
[----:B------:R1:W-:Y:S01]  /*6b10*/  STSM.16.M88.4 [R98+0x400], R52 ;  /* 0x0004003462007844 */ /* 0x0003e20000000200 */
[C---:B------:R-:W-:Y:S01]  /*6b20*/  FMUL R22, R38.reuse, R26 ;  /* 0x0000001a26167220 */ /* 0x040fe20000400000 */
[----:B------:R-:W-:Y:S01]  /*6b30*/  FMUL R27, R38, R27 ;  /* 0x0000001b261b7220 */ /* 0x000fe20000400000 */
[----:B------:R-:W-:Y:S01]  /*6b40*/  FFMA R20, R41, R43, R20 ;  /* 0x0000002b29147223 */ /* 0x000fe20000000014 */
[----:B------:R-:W-:Y:S01]  /*6b50*/  SHF.L.U32 R43, R73, 0x10, RZ ;  /* 0x00000010492b7819 */ /* 0x000fe200000006ff */
[C---:B------:R-:W-:Y:S01]  /*6b60*/  FFMA R21, R41.reuse, R40, R21 ;  /* 0x0000002829157223 */ /* 0x040fe20000000015 */
[C---:B------:R-:W-:Y:S02]  /*6b70*/  SHF.L.U32 R40, R72.reuse, 0x10, RZ ;  /* 0x0000001048287819 */ /* 0x040fe400000006ff */
[----:B------:R1:W-:Y:S01]  /*6b80*/  STSM.16.M88.4 [R97+0x400], R68 ;  /* 0x0004004461007844 */ /* 0x0003e20000000200 */
[----:B------:R-:W-:Y:S01]  /*6b90*/  FFMA R22, R41, R45, R22 ;  /* 0x0000002d29167223 */ /* 0x000fe20000000016 */
[----:B------:R-:W-:Y:S01]  /*6ba0*/  SHF.L.U32 R45, R75, 0x10, RZ ;  /* 0x000000104b2d7819 */ /* 0x000fe200000006ff */
[C---:B------:R-:W-:Y:S01]  /*6bb0*/  FFMA R27, R41.reuse, R42, R27 ;  /* 0x0000002a291b7223 */ /* 0x040fe2000000001b */
[----:B------:R-:W-:Y:S01]  /*6bc0*/  LOP3.LUT R42, R72, 0xffff0000, RZ, 0xc0, !PT ;  /* 0xffff0000482a7812 */ /* 0x000fe200078ec0ff */
[C---:B------:R-:W-:Y:S01]  /*6bd0*/  FMUL R24, R38.reuse, R28 ;  /* 0x0000001c26187220 */ /* 0x040fe20000400000 */
[C---:B------:R-:W-:Y:S01]  /*6be0*/  FMUL R25, R38.reuse, R29 ;  /* 0x0000001d26197220 */ /* 0x040fe20000400000 */
[C---:B------:R-:W-:Y:S01]  /*6bf0*/  FMUL R26, R38.reuse, R30 ;  /* 0x0000001e261a7220 */ /* 0x040fe20000400000 */
[----:B------:R-:W-:Y:S01]  /*6c00*/  FMUL R31, R38, R31 ;  /* 0x0000001f261f7220 */ /* 0x000fe20000400000 */
[----:B------:R-:W-:Y:S01]  /*6c10*/  FFMA R24, R41, R40, R24 ;  /* 0x0000002829187223 */ /* 0x000fe20000000018 */
[----:B------:R-:W-:Y:S01]  /*6c20*/  LOP3.LUT R40, R73, 0xffff0000, RZ, 0xc0, !PT ;  /* 0xffff000049287812 */ /* 0x000fe200078ec0ff */
[C---:B------:R-:W-:Y:S01]  /*6c30*/  FFMA R25, R41.reuse, R42, R25 ;  /* 0x0000002a29197223 */ /* 0x040fe20000000019 */
[C---:B------:R-:W-:Y:S01]  /*6c40*/  FFMA R26, R41.reuse, R43, R26 ;  /* 0x0000002b291a7223 */ /* 0x040fe2000000001a */
[----:B------:R-:W-:Y:S01]  /*6c50*/  SHF.L.U32 R43, R74, 0x10, RZ ;  /* 0x000000104a2b7819 */ /* 0x000fe200000006ff */
[----:B------:R-:W-:Y:S01]  /*6c60*/  FMUL R28, R38, R32 ;  /* 0x00000020261c7220 */ /* 0x000fe20000400000 */
[----:B------:R-:W-:Y:S01]  /*6c70*/  LOP3.LUT R42, R74, 0xffff0000, RZ, 0xc0, !PT ;  /* 0xffff00004a2a7812 */ /* 0x000fe200078ec0ff */
[----:B------:R-:W-:Y:S01]  /*6c80*/  FFMA R31, R41, R40, R31 ;  /* 0x00000028291f7223 */ /* 0x000fe2000000001f */
[C---:B------:R-:W-:Y:S01]  /*6c90*/  FMUL R29, R38.reuse, R33 ;  /* 0x00000021261d7220 */ /* 0x040fe20000400000 */
[C---:B------:R-:W-:Y:S01]  /*6ca0*/  FMUL R30, R38.reuse, R34 ;  /* 0x00000022261e7220 */ /* 0x040fe20000400000 */
[----:B------:R-:W-:Y:S01]  /*6cb0*/  LOP3.LUT R40, R75, 0xffff0000, RZ, 0xc0, !PT ;  /* 0xffff00004b287812 */ /* 0x000fe200078ec0ff */
[----:B------:R-:W-:Y:S01]  /*6cc0*/  FMUL R35, R38, R35 ;  /* 0x0000002326237220 */ /* 0x000fe20000400000 */
[C---:B------:R-:W-:Y:S01]  /*6cd0*/  FFMA R28, R41.reuse, R43, R28 ;  /* 0x0000002b291c7223 */ /* 0x040fe2000000001c */
[C---:B------:R-:W-:Y:S01]  /*6ce0*/  FFMA R29, R41.reuse, R42, R29 ;  /* 0x0000002a291d7223 */ /* 0x040fe2000000001d */
[C---:B------:R-:W-:Y:S01]  /*6cf0*/  FFMA R30, R41.reuse, R45, R30 ;  /* 0x0000002d291e7223 */ /* 0x040fe2000000001e */
[----:B------:R-:W-:Y:S01]  /*6d00*/  FFMA R35, R41, R40, R35 ;  /* 0x0000002829237223 */ /* 0x000fe20000000023 */
[----:B------:R-:W-:Y:S02]  /*6d10*/  F2FP.BF16.F32.PACK_AB R106, R21, R20 ;  /* 0x00000014156a723e */ /* 0x000fe400000010ff */
[----:B------:R-:W-:Y:S02]  /*6d20*/  F2FP.BF16.F32.PACK_AB R107, R27, R22 ;  /* 0x000000161b6b723e */ /* 0x000fe400000010ff */
[----:B------:R-:W-:Y:S02]  /*6d30*/  F2FP.BF16.F32.PACK_AB R108, R25, R24 ;  /* 0x00000018196c723e */ /* 0x000fe400000010ff */
[----:B------:R-:W-:Y:S01]  /*6d40*/  F2FP.BF16.F32.PACK_AB R109, R31, R26 ;  /* 0x0000001a1f6d723e */ /* 0x000fe200000010ff */
[----:B------:R1:W-:Y:S01]  /*6d50*/  STSM.16.M88.4 [R100], R104 ;  /* 0x0000006864007844 */ /* 0x0003e20000000200 */
[----:B------:R-:W-:Y:S02]  /*6d60*/  F2FP.BF16.F32.PACK_AB R110, R29, R28 ;  /* 0x0000001c1d6e723e */ /* 0x000fe400000010ff */
[----:B------:R-:W-:Y:S05]  /*6d70*/  F2FP.BF16.F32.PACK_AB R111, R35, R30 ;  /* 0x0000001e236f723e */ /* 0x000fea00000010ff */
[----:B------:R1:W-:Y:S01]  /*6d80*/  STSM.16.M88.4 [R101], R108 ;  /* 0x0000006c65007844 */ /* 0x0003e20000000200 */
[----:B------:R-:W-:Y:S01]  /*6d90*/  @!PT LDS RZ, [RZ] ;  /* 0x00000000fffff984 */ /* 0x000fe20000000800 */
[----:B------:R-:W-:Y:S01]  /*6da0*/  @!PT LDS RZ, [RZ] ;  /* 0x00000000fffff984 */ /* 0x000fe20000000800 */
[----:B------:R-:W-:Y:S01]  /*6db0*/  @!PT LDS RZ, [RZ] ;  /* 0x00000000fffff984 */ /* 0x000fe20000000800 */
[----:B------:R-:W-:Y:S01]  /*6dc0*/  @!PT LDS RZ, [RZ] ;  /* 0x00000000fffff984 */ /* 0x000fe20000000800 */
[----:B------:R2:W-:Y:S07]  /*6dd0*/  MEMBAR.ALL.CTA ;  /* 0x0000000000007992 */ /* 0x0005ee0000008000 */
[----:B--2---:R-:W2:Y:S02]  /*6de0*/  FENCE.VIEW.ASYNC.S ;  /* 0x00000000000073c6 */ /* 0x004ea40000000000 */
[----:B--2---:R-:W-:Y:S06]  /*6df0*/  BAR.SYNC.DEFER_BLOCKING 0x1, 0x80 ;  /* 0x0042000000007b1d */ /* 0x004fec0000010000 */
[----:B------:R-:W-:Y:S05]  /*6e00*/  @P0 BRA `(.L_x_104) ;  /* 0x0000000000280947 */ /* 0x000fea0003800000 */
[----:B------:R-:W2:Y:S01]  /*6e10*/  LDCU.64 UR6, c[0x0][0x348] ;  /* 0x00006900ff0677ac */ /* 0x000ea20008000a00 */
[----:B------:R-:W-:Y:S01]  /*6e20*/  UIADD3 UR4, UPT, UPT, UR44, 0x400, URZ ;  /* 0x000004002c047890 */ /* 0x000fe2000fffe0ff */
[----:B------:R-:W-:Y:S05]  /*6e30*/  UMOV UR51, UR36 ;  /* 0x0000002400337c82 */ /* 0x000fea0008000000 */
[----:B------:R-:W-:Y:S04]  /*6e40*/  MOV R85, UR4 ;  /* 0x0000000400557c02 */ /* 0x000fe80008000f00 */
[----:B------:R-:W-:Y:S01]  /*6e50*/  R2UR UR48, R85 ;  /* 0x00000000553072ca */ /* 0x000fe200000e0000 */
[----:B--2---:R-:W-:Y:S04]  /*6e60*/  UIADD3 UR4, UP0, UPT, UR6, 0x680, URZ ;  /* 0x0000068006047890 */ /* 0x004fe8000ff1e0ff */
[----:B------:R-:W-:Y:S09]  /*6e70*/  UIADD3.X UR5, UPT, UPT, URZ, UR7, URZ, UP0, !UPT ;  /* 0x00000007ff057290 */ /* 0x000ff200087fe4ff */
[----:B------:R2:W-:Y:S01]  /*6e80*/  UTMASTG.3D [UR48], [UR4] ;  /* 0x00000030040073b5 */ /* 0x0005e20008010000 */
[----:B------:R0:W-:Y:S01]  /*6e90*/  UTMACMDFLUSH ;  /* 0x00000000000079b7 */ /* 0x0001e20000000000 */
[----:B--2---:R-:W-:Y:S04]  /*6ea0*/  DEPBAR.LE SB0, 0x1 ;  /* 0x000080400000791a */ /* 0x004fe80000000000 */
.L_x_104:
[----:B------:R-:W-:Y:S05]  /*6eb0*/  BSYNC.RECONVERGENT B0 ;  /* 0x0000000000007941 */ /* 0x000fea0003800200 */
.L_x_103:
[----:B------:R-:W-:Y:S01]  /*6ec0*/  BAR.SYNC.DEFER_BLOCKING 0x1, 0x80 ;  /* 0x0042000000007b1d */ /* 0x000fe20000010000 */
[----:B------:R-:W-:Y:S01]  /*6ed0*/  ISETP.NE.AND P1, PT, R96, RZ, PT ;  /* 0x000000ff6000720c */ /* 0x000fe20003f25270 */
[----:B------:R-:W-:Y:S01]  /*6ee0*/  UISETP.NE.AND UP0, UPT, UR52, URZ, UPT ;  /* 0x000000ff3400728c */ /* 0x000fe2000bf05270 */
[----:B------:R-:W-:Y:S11]  /*6ef0*/  LEA R3, R46, UR44, 0x3 ;  /* 0x0000002c2e037c11 */ /* 0x000ff6000f8e18ff */
[----:B------:R-:W-:Y:S01]  /*6f00*/  @P1 SHF.L.U32 R2, R90, 0x1f, RZ ;  /* 0x0000001f5a021819 */ /* 0x000fe200000006ff */
[----:B------:R-:W-:Y:S06]  /*6f10*/  BRA.U !UP0, `(.L_x_105) ;  /* 0x0000000108247547 */ /* 0x000fec000b800000 */
[----:B------:R-:W-:Y:S01]  /*6f20*/  IMAD.U32 R5, RZ, RZ, UR46 ;  /* 0x0000002eff057e24 */ /* 0x000fe2000f8e00ff */
[----:B------:R-:W-:Y:S01]  /*6f30*/  MOV R0, UR47 ;  /* 0x0000002f00007c02 */ /* 0x000fe20008000f00 */
[----:B------:R-:W-:Y:S03]  /*6f40*/  UIADD3 UR4, UPT, UPT, UR46, 0x1, URZ ;  /* 0x000000012e047890 */ /* 0x000fe6000fffe0ff */
[----:B------:R-:W-:Y:S01]  /*6f50*/  @P1 LEA R5, R5, UR44, 0x3 ;  /* 0x0000002c05051c11 */ /* 0x000fe2000f8e18ff */
[----:B------:R-:W-:Y:S04]  /*6f60*/  UISETP.NE.AND UP0, UPT, UR4, 0x4, UPT ;  /* 0x000000040400788c */ /* 0x000fe8000bf05270 */
[----:B------:R-:W-:Y:S01]  /*6f70*/  @P1 VIADD R5, R5, 0x40 ;  /* 0x0000004005051836 */ /* 0x000fe20000000000 */
[----:B------:R-:W-:Y:S04]  /*6f80*/  USEL UR46, UR4, URZ, UP0 ;  /* 0x000000ff042e7287 */ /* 0x000fe80008000000 */
[----:B------:R-:W-:Y:S04]  /*6f90*/  @P1 PRMT R0, R0, 0x654, R5 ;  /* 0x0000065400001816 */ /* 0x000fe80000000005 */
[----:B------:R2:W-:Y:S04]  /*6fa0*/  @P1 SYNCS.ARRIVE.TRANS64.RED.A1T0 RZ, [R0+URZ], RZ ;  /* 0x000000ff00ff19a7 */ /* 0x0005e800081004ff */
.L_x_105:
[----:B------:R-:W3:Y:S01]  /*6fb0*/  @P1 SYNCS.PHASECHK.TRANS64.TRYWAIT P0, [R3+URZ+0x20], R2 ;  /* 0x00002002030015a7 */ /* 0x000ee200080011ff */
[----:B------:R-:W-:Y:S01]  /*6fc0*/  BSSY B1, `(.L_x_106) ;  /* 0x0000017000017945 */ /* 0x000fe20003800000 */
[----:B---3--:R-:W-:Y:S03]  /*6fd0*/  @P1 SEL R60, RZ, 0x1, !P0 ;  /* 0x00000001ff3c1807 */ /* 0x008fe60004000000 */
[----:B------:R-:W-:Y:S05]  /*6fe0*/  @!P1 BRA `(.L_x_107) ;  /* 0x0000000000509947 */ /* 0x000fea0003800000 */
[----:B------:R-:W-:Y:S01]  /*6ff0*/  ISETP.NE.AND P1, PT, R61, RZ, PT ;  /* 0x000000ff3d00720c */ /* 0x000fe20003f25270 */
[----:B------:R-:W-:Y:S01]  /*7000*/  BSSY B0, `(.L_x_108) ;  /* 0x000000a000007945 */ /* 0x000fe20003800000 */
[----:B------:R-:W-:Y:S11]  /*7010*/  ISETP.NE.AND P0, PT, R60, RZ, PT ;  /* 0x000000ff3c00720c */ /* 0x000ff60003f05270 */
[----:B------:R-:W-:Y:S04]  /*7020*/  @P1 IMAD R5, R46, 0x2000, R47 ;  /* 0x000020002e051824 */ /* 0x000fe800078e022f */
[----:B------:R-:W-:Y:S05]  /*7030*/  @P1 VIADD R4, R5, UR44 ;  /* 0x0000002c05041c36 */ /* 0x000fea0008000000 */
[----:B------:R-:W-:Y:S01]  /*7040*/  @P1 IADD3 R2, PT, PT, R62, R4, RZ ;  /* 0x000000043e021210 */ /* 0x000fe20007ffe0ff */
[----:B------:R-:W-:Y:S01]  /*7050*/  @P1 IMAD.IADD R4, R91, 0x1, R4 ;  /* 0x000000015b041824 */ /* 0x000fe200078e0204 */
[----:B------:R-:W-:Y:S06]  /*7060*/  @P0 BRA `(.L_x_109) ;  /* 0x00000000000c0947 */ /* 0x000fec0003800000 */
[----:B--2---:R-:W-:Y:S04]  /*7070*/  SHF.L.U32 R0, R90, 0x1f, RZ ;  /* 0x0000001f5a007819 */ /* 0x004fe800000006ff */
[----:B------:R-:W2:Y:S02]  /*7080*/  SYNCS.PHASECHK.TRANS64.TRYWAIT P0, [R3+URZ+0x20], R0 ;  /* 0x00002000030075a7 */ /* 0x000ea400080011ff */
[----:B--2---:R-:W-:Y:S05]  /*7090*/  @!P0 BRA `(.L_x_110) ;  /* 0x0000003000588947 */ /* 0x004fea0003800000 */
.L_x_109:
[----:B------:R-:W-:Y:S05]  /*70a0*/  BSYNC B0 ;  /* 0x0000000000007941 */ /* 0x000fea0003800000 */
.L_x_108:
[----:B------:R-:W-:Y:S02]  /*70b0*/  ISETP.NE.AND P0, PT, R61, RZ, PT ;  /* 0x000000ff3d00720c */ /* 0x000fe40003f05270 */
[----:B------:R-:W-:Y:S11]  /*70c0*/  IADD3 R46, PT, PT, R46, 0x1, RZ ;  /* 0x000000012e2e7810 */ /* 0x000ff60007ffe0ff */
[----:B--2---:R-:W-:Y:S01]  /*70d0*/  @P0 IMAD.IADD R0, R91, 0x1, R2 ;  /* 0x000000015b000824 */ /* 0x004fe200078e0202 */
[----:B------:R-:W-:Y:S05]  /*70e0*/  @P0 WARPSYNC.ALL ;  /* 0x0000000000000948 */ /* 0x000fea0003800000 */
[----:B------:R3:W4:Y:S04]  /*70f0*/  @P0 LDSM.16.M88.4 R48, [R5+UR44+0x400] ;  /* 0x0004002c0530083b */ /* 0x0007280008000200 */
[----:B------:R3:W2:Y:S04]  /*7100*/  @P0 LDSM.16.M88.4 R56, [R4+0x400] ;  /* 0x000400000438083b */ /* 0x0006a80000000200 */
[----:B------:R3:W1:Y:S04]  /*7110*/  @P0 LDSM.16.M88.4 R64, [R2+0x400] ;  /* 0x000400000240083b */ /* 0x0006680000000200 */
[----:B------:R3:W1:Y:S02]  /*7120*/  @P0 LDSM.16.M88.4 R72, [R0+0x400] ;  /* 0x000400000048083b */ /* 0x0006640000000200 */
.L_x_107:
[----:B------:R-:W-:Y:S05]  /*7130*/  BSYNC B1 ;  /* 0x0000000000017941 */ /* 0x000fea0003800000 */
.L_x_106:
[----:B------:R-:W-:Y:S05]  /*7140*/  VIADD R3, R39, 0x40 ;  /* 0x0000004027037836 */ /* 0x000fea0000000000 */
[----:B------:R-:W-:Y:S04]  /*7150*/  SHF.R.U32.HI R3, RZ, 0x15, R3 ;  /* 0x00000015ff037819 */ /* 0x000fe80000011603 */
[----:B------:R-:W-:Y:S11]  /*7160*/  LOP3.LUT P0, RZ, R3, 0x3, R82, 0x48, !PT ;  /* 0x0000000303ff7812 */ /* 0x000ff60007804852 */
[----:B------:R-:W-:Y:S02]  /*7170*/  @!UPT UIADD3 URZ, UPT, UPT, URZ, URZ, URZ ;  /* 0x000000fffffff290 */ /* 0x000fe4000fffe0ff */
[----:B------:R-:W-:Y:S05]  /*7180*/  @!P0 BRA `(.L_x_111) ;  /* 0x0000000000408947 */ /* 0x000fea0003800000 */
[----:B------:R-:W5:Y:S01]  /*7190*/  LDCU.64 UR8, c[0x4][0x70] ;  /* 0x01000e00ff0877ac */ /* 0x000f620008000a00 */
[----:B------:R-:W-:Y:S01]  /*71a0*/  MOV R3, 0x0 ;  /* 0x0000000000037802 */ /* 0x000fe20000000f00 */
[----:B------:R-:W-:Y:S02]  /*71b0*/  HFMA2 R12, -RZ, RZ, 0, 5.9604644775390625e-08 ;  /* 0x00000001ff0c7431 */ /* 0x000fe400000001ff */
[----:B------:R-:W-:Y:S02]  /*71c0*/  IMAD.MOV.U32 R8, RZ, RZ, 0x192 ;  /* 0x00000192ff087424 */ /* 0x000fe400078e00ff */
[----:B------:R-:W-:Y:S01]  /*71d0*/  IMAD.MOV.U32 R13, RZ, RZ, RZ ;  /* 0x000000ffff0d7224 */ /* 0x000fe200078e00ff */
[----:B------:R-:W2:Y:S01]  /*71e0*/  LDCU.64 UR6, c[0x4][0x78] ;  /* 0x01000f00ff0677ac */ /* 0x000ea20008000a00 */
[----:B---3--:R-:W3:Y:S01]  /*71f0*/  LDC.64 R2, c[0x4][R3] ;  /* 0x0100000003027b82 */ /* 0x008ee20000000a00 */
[----:B------:R-:W4:Y:S01]  /*7200*/  LDCU.64 UR4, c[0x4][0x10] ;  /* 0x01000200ff0477ac */ /* 0x000f220008000a00 */
[----:B-----5:R-:W-:Y:S01]  /*7210*/  MOV R5, UR9 ;  /* 0x0000000900057c02 */ /* 0x020fe20008000f00 */
[----:B------:R-:W-:Y:S01]  /*7220*/  IMAD.U32 R4, RZ, RZ, UR8 ;  /* 0x00000008ff047e24 */ /* 0x000fe2000f8e00ff */
[----:B--2---:R-:W-:Y:S01]  /*7230*/  MOV R7, UR7 ;  /* 0x0000000700077c02 */ /* 0x004fe20008000f00 */
[----:B------:R-:W-:Y:S01]  /*7240*/  IMAD.U32 R6, RZ, RZ, UR6 ;  /* 0x00000006ff067e24 */ /* 0x000fe2000f8e00ff */
[----:B----4-:R-:W-:Y:S01]  /*7250*/  MOV R11, UR5 ;  /* 0x00000005000b7c02 */ /* 0x010fe20008000f00 */
[----:B------:R-:W-:Y:S02]  /*7260*/  IMAD.U32 R10, RZ, RZ, UR4 ;  /* 0x00000004ff0a7e24 */ /* 0x000fe4000f8e00ff */
[----:B------:R-:W-:Y:S07]  /*7270*/  LEPC R20, `(.L_x_111) ;  /* 0x000000001014794e */ /* 0x000fee0000000000 */
[----:B-1-3--:R-:W-:Y:S05]  /*7280*/  CALL.ABS.NOINC R2 ;  /* 0x0000000002007343 */ /* 0x00afea0003c00000 */
.L_x_111:
[C---:B----4-:R-:W-:Y:S01]  /*7290*/  SHF.L.U32 R40, R48.reuse, 0x10, RZ ;  /* 0x0000001030287819 */ /* 0x050fe200000006ff */
[----:B------:R-:W-:Y:S05]  /*72a0*/  WARPSYNC.ALL ;  /* 0x0000000000007948 */ /* 0x000fea0003800000 */
[----:B------:R-:W-:Y:S01]  /*72b0*/  R2UR UR4, R39 ;  /* 0x00000000270472ca */ /* 0x000fe200000e0000 */
[----:B------:R-:W-:Y:S01]  /*72c0*/  BSSY.RECONVERGENT B0, `(.L_x_112) ;  /* 0x0000090000007945 */ /* 0x000fe20003800200 */
[----:B------:R-:W-:Y:S02]  /*72d0*/  LOP3.LUT R43, R48, 0xffff0000, RZ, 0xc0, !PT ;  /* 0xffff0000302b7812 */ /* 0x000fe400078ec0ff */
[----:B------:R-:W-:Y:S02]  /*72e0*/  LOP3.LUT R42, R49, 0xffff0000, RZ, 0xc0, !PT ;  /* 0xffff0000312a7812 */ /* 0x000fe400078ec0ff */
[----:B------:R-:W-:Y:S02]  /*72f0*/  SHF.L.U32 R45, R51, 0x10, RZ ;  /* 0x00000010332d7819 */ /* 0x000fe400000006ff */
[----:B------:R-:W-:Y:S02]  /*7300*/  ISETP.NE.AND P6, PT, R96, RZ, PT ;  /* 0x000000ff6000720c */ /* 0x000fe40003fc5270 */
[----:B-1----:R-:W-:Y:S02]  /*7310*/  MOV R52, UR46 ;  /* 0x0000002e00347c02 */ /* 0x002fe40008000f00 */
[----:B------:R-:W-:Y:S01]  /*7320*/  MOV R63, UR47 ;  /* 0x0000002f003f7c02 */ /* 0x000fe20008000f00 */
[----:B---3--:R-:W2:Y:S01]  /*7330*/  LDTM.16dp256bit.x8 R4, tmem[UR4+0x40] ;  /* 0x00004004000479ee */ /* 0x008ea200081a0000 */
[----:B------:R-:W-:Y:S02]  /*7340*/  LOP3.LUT R44, R75, 0xffff0000, RZ, 0xc0, !PT ;  /* 0xffff00004b2c7812 */ /* 0x000fe400078ec0ff */
[----:B------:R-:W-:Y:S02]  /*7350*/  ISETP.NE.AND P0, PT, R93, RZ, PT ;  /* 0x000000ff5d00720c */ /* 0x000fe40003f05270 */
[----:B------:R-:W-:Y:S03]  /*7360*/  LEA R102, R46, UR44, 0x3 ;  /* 0x0000002c2e667c11 */ /* 0x000fe6000f8e18ff */
[----:B------:R-:W-:Y:S02]  /*7370*/  @P6 LEA R52, R52, UR44, 0x3 ;  /* 0x0000002c34346c11 */ /* 0x000fe4000f8e18ff */
[----:B------:R-:W-:Y:S02]  /*7380*/  @P6 SHF.L.U32 R103, R90, 0x1f, RZ ;  /* 0x0000001f5a676819 */ /* 0x000fe400000006ff */
[----:B------:R-:W-:Y:S04]  /*7390*/  @P6 IADD3 R52, PT, PT, R52, 0x40, RZ ;  /* 0x0000004034346810 */ /* 0x000fe80007ffe0ff */
[----:B------:R-:W-:Y:S01]  /*73a0*/  @P6 PRMT R63, R63, 0x654, R52 ;  /* 0x000006543f3f6816 */ /* 0x000fe20000000034 */
[C---:B--2---:R-:W-:Y:S01]  /*73b0*/  FMUL R0, R38.reuse, R4 ;  /* 0x0000000426007220 */ /* 0x044fe20000400000 */
[C---:B------:R-:W-:Y:S01]  /*73c0*/  FMUL R2, R38.reuse, R5 ;  /* 0x0000000526027220 */ /* 0x040fe20000400000 */
[C---:B------:R-:W-:Y:S01]  /*73d0*/  FMUL R3, R38.reuse, R6 ;  /* 0x0000000626037220 */ /* 0x040fe20000400000 */
[----:B------:R-:W-:Y:S01]  /*73e0*/  FMUL R7, R38, R7 ;  /* 0x0000000726077220 */ /* 0x000fe20000400000 */
[----:B------:R-:W-:Y:S01]  /*73f0*/  FFMA R0, R41, R40, R0 ;  /* 0x0000002829007223 */ /* 0x000fe20000000000 */
[----:B------:R-:W-:Y:S01]  /*7400*/  SHF.L.U32 R40, R49, 0x10, RZ ;  /* 0x0000001031287819 */ /* 0x000fe200000006ff */
[C---:B------:R-:W-:Y:S01]  /*7410*/  FFMA R2, R41.reuse, R43, R2 ;  /* 0x0000002b29027223 */ /* 0x040fe20000000002 */
[----:B------:R-:W-:Y:S01]  /*7420*/  SHF.L.U32 R43, R50, 0x10, RZ ;  /* 0x00000010322b7819 */ /* 0x000fe200000006ff */
[C---:B------:R-:W-:Y:S01]  /*7430*/  FMUL R4, R38.reuse, R8 ;  /* 0x0000000826047220 */ /* 0x040fe20000400000 */
[----:B------:R-:W-:Y:S01]  /*7440*/  FMUL R5, R38, R9 ;  /* 0x0000000926057220 */ /* 0x000fe20000400000 */
[C---:B------:R-:W-:Y:S01]  /*7450*/  FFMA R3, R41.reuse, R40, R3 ;  /* 0x0000002829037223 */ /* 0x040fe20000000003 */
[----:B------:R-:W-:Y:S01]  /*7460*/  LOP3.LUT R40, R50, 0xffff0000, RZ, 0xc0, !PT ;  /* 0xffff000032287812 */ /* 0x000fe200078ec0ff */
[----:B------:R-:W-:Y:S01]  /*7470*/  FFMA R7, R41, R42, R7 ;  /* 0x0000002a29077223 */ /* 0x000fe20000000007 */
[----:B------:R-:W-:Y:S01]  /*7480*/  LOP3.LUT R42, R51, 0xffff0000, RZ, 0xc0, !PT ;  /* 0xffff0000332a7812 */ /* 0x000fe200078ec0ff */
[----:B------:R-:W-:Y:S01]  /*7490*/  FMUL R6, R38, R10 ;  /* 0x0000000a26067220 */ /* 0x000fe20000400000 */
[----:B------:R-:W-:Y:S01]  /*74a0*/  F2FP.BF16.F32.PACK_AB R52, R2, R0 ;  /* 0x000000000234723e */ /* 0x000fe200000010ff */
[----:B------:R-:W-:Y:S01]  /*74b0*/  FMUL R11, R38, R11 ;  /* 0x0000000b260b7220 */ /* 0x000fe20000400000 */
[----:B------:R-:W-:Y:S01]  /*74c0*/  F2FP.BF16.F32.PACK_AB R53, R7, R3 ;  /* 0x000000030735723e */ /* 0x000fe200000010ff */
        /* <DEDUP_REMOVED lines=52> */
[----:B------:R1:W-:Y:S01]  /*7810*/  STSM.16.M88.4 [R98+0x2400], R52 ;  /* 0x0024003462007844 */ /* 0x0003e20000000200 */
[----:B------:R-:W-:Y:S01]  /*7820*/  F2FP.BF16.F32.PACK_AB R105, R23, R18 ;  /* 0x000000121769723e */ /* 0x000fe200000010ff */
[C---:B------:R-:W-:Y:S01]  /*7830*/  FMUL R21, R38.reuse, R25 ;  /* 0x0000001926157220 */ /* 0x040fe20000400000 */
[----:B------:R-:W-:Y:S01]  /*7840*/  FMUL R22, R38, R26 ;  /* 0x0000001a26167220 */ /* 0x000fe20000400000 */
[----:B------:R-:W-:Y:S01]  /*7850*/  FFMA R20, R41, R40, R20 ;  /* 0x0000002829147223 */ /* 0x000fe20000000014 */
[----:B------:R-:W-:Y:S03]  /*7860*/  LOP3.LUT R40, R67, 0xffff0000, RZ, 0xc0, !PT ;  /* 0xffff000043287812 */ /* 0x000fe600078ec0ff */
[----:B------:R1:W-:Y:S01]  /*7870*/  STSM.16.M88.4 [R97+0x2400], R68 ;  /* 0x0024004461007844 */ /* 0x0003e20000000200 */
[C---:B------:R-:W-:Y:S01]  /*7880*/  FFMA R21, R41.reuse, R42, R21 ;  /* 0x0000002a29157223 */ /* 0x040fe20000000015 */
[C---:B------:R-:W-:Y:S01]  /*7890*/  LOP3.LUT R42, R72.reuse, 0xffff0000, RZ, 0xc0, !PT ;  /* 0xffff0000482a7812 */ /* 0x040fe200078ec0ff */
[C---:B------:R-:W-:Y:S01]  /*78a0*/  FFMA R22, R41.reuse, R43, R22 ;  /* 0x0000002b29167223 */ /* 0x040fe20000000016 */
[----:B------:R-:W-:Y:S01]  /*78b0*/  SHF.L.U32 R43, R72, 0x10, RZ ;  /* 0x00000010482b7819 */ /* 0x000fe200000006ff */
[C---:B------:R-:W-:Y:S01]  /*78c0*/  FMUL R27, R38.reuse, R27 ;  /* 0x0000001b261b7220 */ /* 0x040fe20000400000 */
[C---:B------:R-:W-:Y:S01]  /*78d0*/  FMUL R24, R38.reuse, R28 ;  /* 0x0000001c26187220 */ /* 0x040fe20000400000 */
[C---:B------:R-:W-:Y:S01]  /*78e0*/  FMUL R25, R38.reuse, R29 ;  /* 0x0000001d26197220 */ /* 0x040fe20000400000 */
[C---:B------:R-:W-:Y:S01]  /*78f0*/  FMUL R26, R38.reuse, R30 ;  /* 0x0000001e261a7220 */ /* 0x040fe20000400000 */
[C---:B------:R-:W-:Y:S01]  /*7900*/  FFMA R27, R41.reuse, R40, R27 ;  /* 0x00000028291b7223 */ /* 0x040fe2000000001b */
[----:B------:R-:W-:Y:S01]  /*7910*/  FFMA R24, R41, R43, R24 ;  /* 0x0000002b29187223 */ /* 0x000fe20000000018 */
[----:B------:R-:W-:Y:S01]  /*7920*/  LOP3.LUT R40, R73, 0xffff0000, RZ, 0xc0, !PT ;  /* 0xffff000049287812 */ /* 0x000fe200078ec0ff */
[C---:B------:R-:W-:Y:S01]  /*7930*/  FFMA R25, R41.reuse, R42, R25 ;  /* 0x0000002a29197223 */ /* 0x040fe20000000019 */
[----:B------:R-:W-:Y:S01]  /*7940*/  FMUL R31, R38, R31 ;  /* 0x0000001f261f7220 */ /* 0x000fe20000400000 */
[----:B------:R-:W-:Y:S01]  /*7950*/  SHF.L.U32 R43, R74, 0x10, RZ ;  /* 0x000000104a2b7819 */ /* 0x000fe200000006ff */
[----:B------:R-:W-:Y:S01]  /*7960*/  FFMA R26, R41, R45, R26 ;  /* 0x0000002d291a7223 */ /* 0x000fe2000000001a */
[----:B------:R-:W-:Y:S01]  /*7970*/  FMUL R28, R38, R32 ;  /* 0x00000020261c7220 */ /* 0x000fe20000400000 */
[----:B------:R-:W-:Y:S01]  /*7980*/  LOP3.LUT R42, R74, 0xffff0000, RZ, 0xc0, !PT ;  /* 0xffff00004a2a7812 */ /* 0x000fe200078ec0ff */
[C---:B------:R-:W-:Y:S01]  /*7990*/  FMUL R29, R38.reuse, R33 ;  /* 0x00000021261d7220 */ /* 0x040fe20000400000 */
[----:B------:R-:W-:Y:S01]  /*79a0*/  SHF.L.U32 R45, R75, 0x10, RZ ;  /* 0x000000104b2d7819 */ /* 0x000fe200000006ff */
[C---:B------:R-:W-:Y:S01]  /*79b0*/  FMUL R30, R38.reuse, R34 ;  /* 0x00000022261e7220 */ /* 0x040fe20000400000 */
[C---:B------:R-:W-:Y:S01]  /*79c0*/  FFMA R31, R41.reuse, R40, R31 ;  /* 0x00000028291f7223 */ /* 0x040fe2000000001f */
        /* <DEDUP_REMOVED lines=9> */
[----:B------:R1:W-:Y:S01]  /*7a60*/  STSM.16.M88.4 [R100+0x2000], R104 ;  /* 0x0020006864007844 */ /* 0x0003e20000000200 */
[----:B------:R-:W-:Y:S02]  /*7a70*/  F2FP.BF16.F32.PACK_AB R110, R29, R28 ;  /* 0x0000001c1d6e723e */ /* 0x000fe400000010ff */
[----:B------:R-:W-:Y:S05]  /*7a80*/  F2FP.BF16.F32.PACK_AB R111, R35, R30 ;  /* 0x0000001e236f723e */ /* 0x000fea00000010ff */
[----:B------:R1:W-:Y:S01]  /*7a90*/  STSM.16.M88.4 [R101+0x2000], R108 ;  /* 0x0020006c65007844 */ /* 0x0003e20000000200 */
        /* <DEDUP_REMOVED lines=9> */
[----:B------:R-:W-:Y:S02]  /*7b30*/  UIADD3 UR9, UPT, UPT, UR49, 0x40, URZ ;  /* 0x0000004031097890 */ /* 0x000fe4000fffe0ff */
[----:B------:R-:W-:Y:S01]  /*7b40*/  UIADD3 UR8, UPT, UPT, UR44, 0x2400, URZ ;  /* 0x000024002c087890 */ /* 0x000fe2000fffe0ff */
[----:B------:R-:W-:Y:S01]  /*7b50*/  UMOV UR10, UR50 ;  /* 0x00000032000a7c82 */ /* 0x000fe20008000000 */
[----:B------:R-:W-:Y:S01]  /*7b60*/  UMOV UR11, UR36 ;  /* 0x00000024000b7c82 */ /* 0x000fe20008000000 */
[----:B--2---:R-:W-:Y:S04]  /*7b70*/  UIADD3 UR4, UP0, UPT, UR6, 0x680, URZ ;  /* 0x0000068006047890 */ /* 0x004fe8000ff1e0ff */
[----:B------:R-:W-:Y:S09]  /*7b80*/  UIADD3.X UR5, UPT, UPT, URZ, UR7, URZ, UP0, !UPT ;  /* 0x00000007ff057290 */ /* 0x000ff200087fe4ff */
[----:B------:R2:W-:Y:S01]  /*7b90*/  UTMASTG.3D [UR8], [UR4] ;  /* 0x00000008040073b5 */ /* 0x0005e20008010000 */
[----:B------:R0:W-:Y:S01]  /*7ba0*/  UTMACMDFLUSH ;  /* 0x00000000000079b7 */ /* 0x0001e20000000000 */
[----:B--2---:R-:W-:Y:S04]  /*7bb0*/  DEPBAR.LE SB0, 0x1 ;  /* 0x000080400000791a */ /* 0x004fe80000000000 */
.L_x_113:
[----:B------:R-:W-:Y:S05]  /*7bc0*/  BSYNC.RECONVERGENT B0 ;  /* 0x0000000000007941 */ /* 0x000fea0003800200 */
.L_x_112:
[----:B------:R-:W-:Y:S01]  /*7bd0*/  BAR.SYNC.DEFER_BLOCKING 0x1, 0x80 ;  /* 0x0042000000007b1d */ /* 0x000fe20000010000 */
[----:B------:R-:W-:Y:S04]  /*7be0*/  UIADD3 UR4, UPT, UPT, UR46, 0x1, URZ ;  /* 0x000000012e047890 */ /* 0x000fe8000fffe0ff */
[----:B------:R-:W-:Y:S04]  /*7bf0*/  UISETP.NE.AND UP0, UPT, UR4, 0x4, UPT ;  /* 0x000000040400788c */ /* 0x000fe8000bf05270 */
[----:B------:R-:W-:Y:S01]  /*7c00*/  USEL UR45, UR4, URZ, UP0 ;  /* 0x000000ff042d7287 */ /* 0x000fe20008000000 */
[----:B------:R2:W-:Y:S01]  /*7c10*/  @P6 SYNCS.ARRIVE.TRANS64.RED.A1T0 RZ, [R63+URZ], RZ ;  /* 0x000000ff3fff69a7 */ /* 0x0005e200081004ff */
[----:B------:R-:W-:Y:S01]  /*7c20*/  BSSY B1, `(.L_x_114) ;  /* 0x0000018000017945 */ /* 0x000fe20003800000 */
[----:B------:R-:W3:Y:S02]  /*7c30*/  @P6 SYNCS.PHASECHK.TRANS64.TRYWAIT P0, [R102+URZ+0x20], R103 ;  /* 0x00002067660065a7 */ /* 0x000ee400080011ff */
[----:B---3--:R-:W-:Y:S01]  /*7c40*/  @P6 SEL R60, RZ, 0x1, !P0 ;  /* 0x00000001ff3c6807 */ /* 0x008fe20004000000 */
[----:B--2---:R-:W-:Y:S06]  /*7c50*/  @!P6 BRA `(.L_x_115) ;  /* 0x000000000050e947 */ /* 0x004fec0003800000 */
        /* <DEDUP_REMOVED lines=8> */
[----:B------:R-:W-:Y:S04]  /*7ce0*/  SHF.L.U32 R5, R90, 0x1f, RZ ;  /* 0x0000001f5a057819 */ /* 0x000fe800000006ff */
[----:B------:R-:W2:Y:S02]  /*7cf0*/  SYNCS.PHASECHK.TRANS64.TRYWAIT P0, [R102+URZ+0x20], R5 ;  /* 0x00002005660075a7 */ /* 0x000ea400080011ff */
[----:B--2---:R-:W-:Y:S05]  /*7d00*/  @!P0 BRA `(.L_x_118) ;  /* 0x0000002400508947 */ /* 0x004fea0003800000 */
.L_x_117:
[----:B------:R-:W-:Y:S05]  /*7d10*/  BSYNC B0 ;  /* 0x0000000000007941 */ /* 0x000fea0003800000 */
.L_x_116:
[----:B------:R-:W-:Y:S02]  /*7d20*/  ISETP.NE.AND P0, PT, R61, RZ, PT ;  /* 0x000000ff3d00720c */ /* 0x000fe40003f05270 */
[----:B------:R-:W-:Y:S11]  /*7d30*/  IADD3 R46, PT, PT, R46, 0x1, RZ ;  /* 0x000000012e2e7810 */ /* 0x000ff60007ffe0ff */
[----:B------:R-:W-:Y:S01]  /*7d40*/  @P0 IMAD.IADD R4, R91, 0x1, R0 ;  /* 0x000000015b040824 */ /* 0x000fe200078e0200 */
[----:B------:R-:W-:Y:S05]  /*7d50*/  @P0 WARPSYNC.ALL ;  /* 0x0000000000000948 */ /* 0x000fea0003800000 */
[----:B------:R3:W4:Y:S04]  /*7d60*/  @P0 LDSM.16.M88.4 R48, [R3+UR44+0x400] ;  /* 0x0004002c0330083b */ /* 0x0007280008000200 */
[----:B------:R3:W1:Y:S04]  /*7d70*/  @P0 LDSM.16.M88.4 R56, [R2+0x400] ;  /* 0x000400000238083b */ /* 0x0006680000000200 */
[----:B------:R3:W1:Y:S04]  /*7d80*/  @P0 LDSM.16.M88.4 R64, [R0+0x400] ;  /* 0x000400000040083b */ /* 0x0006680000000200 */
[----:B------:R3:W1:Y:S02]  /*7d90*/  @P0 LDSM.16.M88.4 R72, [R4+0x400] ;  /* 0x000400000448083b */ /* 0x0006640000000200 */
.L_x_115:
[----:B------:R-:W-:Y:S05]  /*7da0*/  BSYNC B1 ;  /* 0x0000000000017941 */ /* 0x000fea0003800000 */
.L_x_114:
[----:B---3--:R-:W-:Y:S05]  /*7db0*/  VIADD R3, R39, 0x80 ;  /* 0x0000008027037836 */ /* 0x008fea0000000000 */
[----:B------:R-:W-:Y:S04]  /*7dc0*/  SHF.R.U32.HI R3, RZ, 0x15, R3 ;  /* 0x00000015ff037819 */ /* 0x000fe80000011603 */
[----:B------:R-:W-:Y:S11]  /*7dd0*/  LOP3.LUT P0, RZ, R3, 0x3, R82, 0x48, !PT ;  /* 0x0000000303ff7812 */ /* 0x000ff60007804852 */
[----:B------:R-:W-:Y:S02]  /*7de0*/  @!UPT UIADD3 URZ, UPT, UPT, URZ, URZ, URZ ;  /* 0x000000fffffff290 */ /* 0x000fe4000fffe0ff */
[----:B------:R-:W-:Y:S05]  /*7df0*/  @!P0 BRA `(.L_x_119) ;  /* 0x0000000000408947 */ /* 0x000fea0003800000 */
[----:B------:R-:W2:Y:S01]  /*7e00*/  LDCU.64 UR8, c[0x4][0x70] ;  /* 0x01000e00ff0877ac */ /* 0x000ea20008000a00 */
[----:B------:R-:W-:Y:S01]  /*7e10*/  MOV R3, 0x0 ;  /* 0x0000000000037802 */ /* 0x000fe20000000f00 */
[----:B------:R-:W-:Y:S02]  /*7e20*/  HFMA2 R12, -RZ, RZ, 0, 5.9604644775390625e-08 ;  /* 0x00000001ff0c7431 */ /* 0x000fe400000001ff */
[----:B------:R-:W-:Y:S02]  /*7e30*/  IMAD.MOV.U32 R8, RZ, RZ, 0x192 ;  /* 0x00000192ff087424 */ /* 0x000fe400078e00ff */
[----:B------:R-:W-:Y:S01]  /*7e40*/  IMAD.MOV.U32 R13, RZ, RZ, RZ ;  /* 0x000000ffff0d7224 */ /* 0x000fe200078e00ff */
[----:B------:R-:W3:Y:S01]  /*7e50*/  LDCU.64 UR6, c[0x4][0x78] ;  /* 0x01000f00ff0677ac */ /* 0x000ee20008000a00 */
[----:B------:R-:W1:Y:S01]  /*7e60*/  LDC.64 R2, c[0x4][R3] ;  /* 0x0100000003027b82 */ /* 0x000e620000000a00 */
[----:B------:R-:W5:Y:S01]  /*7e70*/  LDCU.64 UR4, c[0x4][0x10] ;  /* 0x01000200ff0477ac */ /* 0x000f620008000a00 */
[----:B--2---:R-:W-:Y:S01]  /*7e80*/  MOV R5, UR9 ;  /* 0x0000000900057c02 */ /* 0x004fe20008000f00 */
[----:B------:R-:W-:Y:S01]  /*7e90*/  IMAD.U32 R4, RZ, RZ, UR8 ;  /* 0x00000008ff047e24 */ /* 0x000fe2000f8e00ff */
[----:B---3--:R-:W-:Y:S01]  /*7ea0*/  MOV R7, UR7 ;  /* 0x0000000700077c02 */ /* 0x008fe20008000f00 */
[----:B------:R-:W-:Y:S01]  /*7eb0*/  IMAD.U32 R6, RZ, RZ, UR6 ;  /* 0x00000006ff067e24 */ /* 0x000fe2000f8e00ff */
[----:B-----5:R-:W-:Y:S01]  /*7ec0*/  MOV R11, UR5 ;  /* 0x00000005000b7c02 */ /* 0x020fe20008000f00 */
[----:B------:R-:W-:Y:S02]  /*7ed0*/  IMAD.U32 R10, RZ, RZ, UR4 ;  /* 0x00000004ff0a7e24 */ /* 0x000fe4000f8e00ff */
[----:B------:R-:W-:Y:S07]  /*7ee0*/  LEPC R20, `(.L_x_119) ;  /* 0x000000001014794e */ /* 0x000fee0000000000 */
[----:B-1--4-:R-:W-:Y:S05]  /*7ef0*/  CALL.ABS.NOINC R2 ;  /* 0x0000000002007343 */ /* 0x012fea0003c00000 */
.L_x_119:
        /* <DEDUP_REMOVED lines=10> */
[----:B--2---:R-:W1:Y:S01]  /*7fa0*/  LDTM.16dp256bit.x8 R4, tmem[UR4+0x80] ;  /* 0x00008004000479ee */ /* 0x004e6200081a0000 */
[----:B------:R-:W-:Y:S02]  /*7fb0*/  LOP3.LUT R44, R75, 0xffff0000, RZ, 0xc0, !PT ;  /* 0xffff00004b2c7812 */ /* 0x000fe400078ec0ff */
[----:B------:R-:W-:Y:S02]  /*7fc0*/  ISETP.NE.AND P0, PT, R93, RZ, PT ;  /* 0x000000ff5d00720c */ /* 0x000fe40003f05270 */
[----:B------:R-:W-:Y:S03]  /*7fd0*/  LEA R103, R46, UR44, 0x3 ;  /* 0x0000002c2e677c11 */ /* 0x000fe6000f8e18ff */
[----:B------:R-:W-:Y:S02]  /*7fe0*/  @P6 LEA R52, R52, UR44, 0x3 ;  /* 0x0000002c34346c11 */ /* 0x000fe4000f8e18ff */
[----:B------:R-:W-:Y:S02]  /*7ff0*/  @P6 SHF.L.U32 R102, R90, 0x1f, RZ ;  /* 0x0000001f5a666819 */ /* 0x000fe400000006ff */
[----:B------:R-:W-:Y:S04]  /*8000*/  @P6 IADD3 R52, PT, PT, R52, 0x40, RZ ;  /* 0x0000004034346810 */ /* 0x000fe80007ffe0ff */
[----:B------:R-:W-:Y:S01]  /*8010*/  @P6 PRMT R63, R63, 0x654, R52 ;  /* 0x000006543f3f6816 */ /* 0x000fe20000000034 */
[C---:B-1----:R-:W-:Y:S01]  /*8020*/  FMUL R0, R38.reuse, R4 ;  /* 0x0000000426007220 */ /* 0x042fe20000400000 */
        /* <DEDUP_REMOVED lines=128> */
.L_x_121:
[----:B------:R-:W-:Y:S05]  /*8830*/  BSYNC.RECONVERGENT B0 ;  /* 0x0000000000007941 */ /* 0x000fea0003800200 */
.L_x_120:
        /* <DEDUP_REMOVED lines=20> */
.L_x_125:
[----:B------:R-:W-:Y:S05]  /*8980*/  BSYNC B0 ;  /* 0x0000000000007941 */ /* 0x000fea0003800000 */
.L_x_124:
[----:B------:R-:W-:Y:S11]  /*8990*/  ISETP.NE.AND P0, PT, R61, RZ, PT ;  /* 0x000000ff3d00720c */ /* 0x000ff60003f05270 */
[----:B------:R-:W-:Y:S02]  /*89a0*/  @!UPT UIADD3 URZ, UPT, UPT, URZ, URZ, URZ ;  /* 0x000000fffffff290 */ /* 0x000fe4000fffe0ff */
[----:B--2---:R-:W-:Y:S01]  /*89b0*/  @P0 IADD3 R0, PT, PT, R91, R62, RZ ;  /* 0x0000003e5b000210 */ /* 0x004fe20007ffe0ff */
[----:B------:R-:W-:Y:S05]  /*89c0*/  @P0 WARPSYNC.ALL ;  /* 0x0000000000000948 */ /* 0x000fea0003800000 */
[----:B------:R2:W3:Y:S04]  /*89d0*/  @P0 LDSM.16.M88.4 R48, [R46+UR44+0x400] ;  /* 0x0004002c2e30083b */ /* 0x0004e80008000200 */
[----:B------:R2:W4:Y:S04]  /*89e0*/  @P0 LDSM.16.M88.4 R56, [R2+0x400] ;  /* 0x000400000238083b */ /* 0x0005280000000200 */
[----:B------:R2:W1:Y:S04]  /*89f0*/  @P0 LDSM.16.M88.4 R64, [R62+0x400] ;  /* 0x000400003e40083b */ /* 0x0004680000000200 */
[----:B------:R2:W1:Y:S02]  /*8a00*/  @P0 LDSM.16.M88.4 R72, [R0+0x400] ;  /* 0x000400000048083b */ /* 0x0004640000000200 */
.L_x_123:
[----:B------:R-:W-:Y:S05]  /*8a10*/  BSYNC B1 ;  /* 0x0000000000017941 */ /* 0x000fea0003800000 */
.L_x_122:
        /* <DEDUP_REMOVED lines=10> */
[----:B------:R-:W3:Y:S01]  /*8ac0*/  LDCU.64 UR6, c[0x4][0x78] ;  /* 0x01000f00ff0677ac */ /* 0x000ee20008000a00 */
[----:B--2---:R-:W2:Y:S01]  /*8ad0*/  LDC.64 R2, c[0x4][R3] ;  /* 0x0100000003027b82 */ /* 0x004ea20000000a00 */
[----:B------:R-:W4:Y:S01]  /*8ae0*/  LDCU.64 UR4, c[0x4][0x10] ;  /* 0x01000200ff0477ac */ /* 0x000f220008000a00 */
[----:B-----5:R-:W-:Y:S01]  /*8af0*/  MOV R5, UR9 ;  /* 0x0000000900057c02 */ /* 0x020fe20008000f00 */
[----:B------:R-:W-:Y:S01]  /*8b00*/  IMAD.U32 R4, RZ, RZ, UR8 ;  /* 0x00000008ff047e24 */ /* 0x000fe2000f8e00ff */
[----:B---3--:R-:W-:Y:S01]  /*8b10*/  MOV R7, UR7 ;  /* 0x0000000700077c02 */ /* 0x008fe20008000f00 */
[----:B------:R-:W-:Y:S01]  /*8b20*/  IMAD.U32 R6, RZ, RZ, UR6 ;  /* 0x00000006ff067e24 */ /* 0x000fe2000f8e00ff */
[----:B----4-:R-:W-:Y:S01]  /*8b30*/  MOV R11, UR5 ;  /* 0x00000005000b7c02 */ /* 0x010fe20008000f00 */
[----:B------:R-:W-:Y:S02]  /*8b40*/  IMAD.U32 R10, RZ, RZ, UR4 ;  /* 0x00000004ff0a7e24 */ /* 0x000fe4000f8e00ff */
[----:B------:R-:W-:Y:S07]  /*8b50*/  LEPC R20, `(.L_x_127) ;  /* 0x000000001014794e */ /* 0x000fee0000000000 */
[----:B-12---:R-:W-:Y:S05]  /*8b60*/  CALL.ABS.NOINC R2 ;  /* 0x0000000002007343 */ /* 0x006fea0003c00000 */
.L_x_127:
[----:B------:R-:W-:Y:S01]  /*8b70*/  ISETP.NE.AND P0, PT, R93, RZ, PT ;  /* 0x000000ff5d00720c */ /* 0x000fe20003f05270 */
[----:B------:R-:W-:Y:S05]  /*8b80*/  WARPSYNC.ALL ;  /* 0x0000000000007948 */ /* 0x000fea0003800000 */
[----:B------:R-:W-:Y:S01]  /*8b90*/  R2UR UR4, R39 ;  /* 0x00000000270472ca */ /* 0x000fe200000e0000 */
[----:B------:R-:W-:Y:S01]  /*8ba0*/  BSSY.RECONVERGENT B0, `(.L_x_128) ;  /* 0x000008d000007945 */ /* 0x000fe20003800200 */
[C---:B---3--:R-:W-:Y:S02]  /*8bb0*/  SHF.L.U32 R40, R48.reuse, 0x10, RZ ;  /* 0x0000001030287819 */ /* 0x048fe400000006ff */
[----:B------:R-:W-:Y:S02]  /*8bc0*/  LOP3.LUT R42, R48, 0xffff0000, RZ, 0xc0, !PT ;  /* 0xffff0000302a7812 */ /* 0x000fe400078ec0ff */
[C---:B------:R-:W-:Y:S02]  /*8bd0*/  SHF.L.U32 R43, R49.reuse, 0x10, RZ ;  /* 0x00000010312b7819 */ /* 0x040fe400000006ff */
[----:B------:R-:W-:Y:S02]  /*8be0*/  LOP3.LUT R44, R49, 0xffff0000, RZ, 0xc0, !PT ;  /* 0xffff0000312c7812 */ /* 0x000fe400078ec0ff */
[C---:B------:R-:W-:Y:S02]  /*8bf0*/  SHF.L.U32 R45, R50.reuse, 0x10, RZ ;  /* 0x00000010322d7819 */ /* 0x040fe400000006ff */
[----:B--2---:R-:W-:Y:S01]  /*8c00*/  LOP3.LUT R46, R50, 0xffff0000, RZ, 0xc0, !PT ;  /* 0xffff0000322e7812 */ /* 0x004fe200078ec0ff */
[----:B------:R-:W2:Y:S01]  /*8c10*/  LDTM.16dp256bit.x8 R4, tmem[UR4+0xc0] ;  /* 0x0000c004000479ee */ /* 0x000ea200081a0000 */
[C---:B------:R-:W-:Y:S01]  /*8c20*/  SHF.L.U32 R47, R51.reuse, 0x10, RZ ;  /* 0x00000010332f7819 */ /* 0x040fe200000006ff */
[----:B------:R-:W-:Y:S01]  /*8c30*/  NOP ;  /* 0x0000000000007918 */ /* 0x000fe20000000000 */
[----:B------:R-:W-:Y:S02]  /*8c40*/  LOP3.LUT R49, R51, 0xffff0000, RZ, 0xc0, !PT ;  /* 0xffff000033317812 */ /* 0x000fe400078ec0ff */
[----:B------:R-:W-:Y:S02]  /*8c50*/  R2UR UR5, R99 ;  /* 0x00000000630572ca */ /* 0x000fe400000e0000 */
[C---:B----4-:R-:W-:Y:S02]  /*8c60*/  SHF.L.U32 R48, R56.reuse, 0x10, RZ ;  /* 0x0000001038307819 */ /* 0x050fe400000006ff */
[----:B------:R-:W-:Y:S02]  /*8c70*/  LOP3.LUT R51, R56, 0xffff0000, RZ, 0xc0, !PT ;  /* 0xffff000038337812 */ /* 0x000fe400078ec0ff */
[C---:B------:R-:W-:Y:S02]  /*8c80*/  SHF.L.U32 R50, R57.reuse, 0x10, RZ ;  /* 0x0000001039327819 */ /* 0x040fe400000006ff */
[----:B-1----:R-:W-:Y:S02]  /*8c90*/  LOP3.LUT R52, R57, 0xffff0000, RZ, 0xc0, !PT ;  /* 0xffff000039347812 */ /* 0x002fe400078ec0ff */
[C---:B------:R-:W-:Y:S02]  /*8ca0*/  SHF.L.U32 R53, R58.reuse, 0x10, RZ ;  /* 0x000000103a357819 */ /* 0x040fe400000006ff */
[----:B------:R-:W-:Y:S01]  /*8cb0*/  LOP3.LUT R54, R58, 0xffff0000, RZ, 0xc0, !PT ;  /* 0xffff00003a367812 */ /* 0x000fe200078ec0ff */
[----:B------:R-:W-:Y:S01]  /*8cc0*/  UIADD3 UR4, UPT, UPT, UR5, 0xb0, URZ ;  /* 0x000000b005047890 */ /* 0x000fe2000fffe0ff */
[C---:B------:R-:W-:Y:S02]  /*8cd0*/  SHF.L.U32 R55, R59.reuse, 0x10, RZ ;  /* 0x000000103b377819 */ /* 0x040fe400000006ff */
[----:B------:R-:W-:Y:S01]  /*8ce0*/  LOP3.LUT R56, R59, 0xffff0000, RZ, 0xc0, !PT ;  /* 0xffff00003b387812 */ /* 0x000fe200078ec0ff */
[----:B------:R-:W-:Y:S01]  /*8cf0*/  UPRMT UR4, UR47, 0x654, UR4 ;  /* 0x000006542f047896 */ /* 0x000fe20008000004 */
[----:B------:R-:W-:Y:S01]  /*8d00*/  SHF.L.U32 R57, R64, 0x10, RZ ;  /* 0x0000001040397819 */ /* 0x000fe200000006ff */
[C---:B--2---:R-:W-:Y:S01]  /*8d10*/  FMUL R4, R38.reuse, R4 ;  /* 0x0000000426047220 */ /* 0x044fe20000400000 */
[C---:B------:R-:W-:Y:S01]  /*8d20*/  FMUL R5, R38.reuse, R5 ;  /* 0x0000000526057220 */ /* 0x040fe20000400000 */
[----:B------:R-:W-:Y:S01]  /*8d30*/  FMUL R6, R38, R6 ;  /* 0x0000000626067220 */ /* 0x000fe20000400000 */
[----:B------:R-:W-:Y:S01]  /*8d40*/  LOP3.LUT R58, R64, 0xffff0000, RZ, 0xc0, !PT ;  /* 0xffff0000403a7812 */ /* 0x000fe200078ec0ff */
[C---:B------:R-:W-:Y:S01]  /*8d50*/  FFMA R4, R41.reuse, R40, R4 ;  /* 0x0000002829047223 */ /* 0x040fe20000000004 */
[----:B------:R-:W-:Y:S01]  /*8d60*/  FFMA R5, R41, R42, R5 ;  /* 0x0000002a29057223 */ /* 0x000fe20000000005 */
[----:B------:R-:W-:Y:S01]  /*8d70*/  SHF.L.U32 R59, R65, 0x10, RZ ;  /* 0x00000010413b7819 */ /* 0x000fe200000006ff */
[----:B------:R-:W-:Y:S01]  /*8d80*/  SYNCS.ARRIVE.TRANS64.RED.A1T0 RZ, [UR4], RZ ;  /* 0x000000ffffff79a7 */ /* 0x000fe20008100404 */
[----:B------:R-:W-:Y:S01]  /*8d90*/  FFMA R6, R41, R43, R6 ;  /* 0x0000002b29067223 */ /* 0x000fe20000000006 */
[C---:B------:R-:W-:Y:S01]  /*8da0*/  FMUL R7, R38.reuse, R7 ;  /* 0x0000000726077220 */ /* 0x040fe20000400000 */
[----:B------:R-:W-:Y:S01]  /*8db0*/  LOP3.LUT R60, R65, 0xffff0000, RZ, 0xc0, !PT ;  /* 0xffff0000413c7812 */ /* 0x000fe200078ec0ff */
[C---:B------:R-:W-:Y:S01]  /*8dc0*/  FMUL R8, R38.reuse, R8 ;  /* 0x0000000826087220 */ /* 0x040fe20000400000 */
[----:B------:R-:W-:Y:S01]  /*8dd0*/  F2FP.BF16.F32.PACK_AB R104, R5, R4 ;  /* 0x000000040568723e */ /* 0x000fe200000010ff */
[C---:B------:R-:W-:Y:S01]  /*8de0*/  FFMA R7, R41.reuse, R44, R7 ;  /* 0x0000002c29077223 */ /* 0x040fe20000000007 */
[----:B------:R-:W-:Y:S01]  /*8df0*/  FMUL R9, R38, R9 ;  /* 0x0000000926097220 */ /* 0x000fe20000400000 */
[----:B------:R-:W-:Y:S01]  /*8e00*/  FFMA R8, R41, R45, R8 ;  /* 0x0000002d29087223 */ /* 0x000fe20000000008 */
[----:B------:R-:W-:Y:S01]  /*8e10*/  SHF.L.U32 R61, R66, 0x10, RZ ;  /* 0x00000010423d7819 */ /* 0x000fe200000006ff */
[C---:B------:R-:W-:Y:S01]  /*8e20*/  FMUL R0, R38.reuse, R10 ;  /* 0x0000000a26007220 */ /* 0x040fe20000400000 */
[----:B------:R-:W-:Y:S01]  /*8e30*/  F2FP.BF16.F32.PACK_AB R105, R7, R6 ;  /* 0x000000060769723e */ /* 0x000fe200000010ff */
[C---:B------:R-:W-:Y:S01]  /*8e40*/  FFMA R9, R41.reuse, R46, R9 ;  /* 0x0000002e29097223 */ /* 0x040fe20000000009 */
[----:B------:R-:W-:Y:S01]  /*8e50*/  FMUL R2, R38, R11 ;  /* 0x0000000b26027220 */ /* 0x000fe20000400000 */
[----:B------:R-:W-:Y:S01]  /*8e60*/  FFMA R0, R41, R47, R0 ;  /* 0x0000002f29007223 */ /* 0x000fe20000000000 */
[----:B------:R-:W-:Y:S01]  /*8e70*/  LOP3.LUT R62, R66, 0xffff0000, RZ, 0xc0, !PT ;  /* 0xffff0000423e7812 */ /* 0x000fe200078ec0ff */
[C---:B------:R-:W-:Y:S01]  /*8e80*/  FMUL R3, R38.reuse, R12 ;  /* 0x0000000c26037220 */ /* 0x040fe20000400000 */
[----:B------:R-:W-:Y:S01]  /*8e90*/  F2FP.BF16.F32.PACK_AB R106, R9, R8 ;  /* 0x00000008096a723e */ /* 0x000fe200000010ff */
[C---:B------:R-:W-:Y:S01]  /*8ea0*/  FFMA R2, R41.reuse, R49, R2 ;  /* 0x0000003129027223 */ /* 0x040fe20000000002 */
[C---:B------:R-:W-:Y:S01]  /*8eb0*/  FMUL R10, R38.reuse, R13 ;  /* 0x0000000d260a7220 */ /* 0x040fe20000400000 */
[----:B------:R-:W-:Y:S01]  /*8ec0*/  FFMA R3, R41, R48, R3 ;  /* 0x0000003029037223 */ /* 0x000fe20000000003 */
[----:B------:R-:W-:Y:S01]  /*8ed0*/  SHF.L.U32 R63, R67, 0x10, RZ ;  /* 0x00000010433f7819 */ /* 0x000fe200000006ff */
[----:B------:R-:W-:Y:S01]  /*8ee0*/  FMUL R11, R38, R14 ;  /* 0x0000000e260b7220 */ /* 0x000fe20000400000 */
[----:B------:R-:W-:Y:S01]  /*8ef0*/  F2FP.BF16.F32.PACK_AB R107, R2, R0 ;  /* 0x00000000026b723e */ /* 0x000fe200000010ff */
[C---:B------:R-:W-:Y:S01]  /*8f00*/  FFMA R10, R41.reuse, R51, R10 ;  /* 0x00000033290a7223 */ /* 0x040fe2000000000a */
[----:B------:R-:W-:Y:S01]  /*8f10*/  FMUL R15, R38, R15 ;  /* 0x0000000f260f7220 */ /* 0x000fe20000400000 */
[----:B------:R-:W-:Y:S01]  /*8f20*/  FFMA R11, R41, R50, R11 ;  /* 0x00000032290b7223 */ /* 0x000fe2000000000b */
[----:B------:R-:W-:Y:S01]  /*8f30*/  LOP3.LUT R64, R67, 0xffff0000, RZ, 0xc0, !PT ;  /* 0xffff000043407812 */ /* 0x000fe200078ec0ff */
[----:B------:R1:W-:Y:S01]  /*8f40*/  STSM.16.M88.4 [R98+0x6400], R104 ;  /* 0x0064006862007844 */ /* 0x0003e20000000200 */
[----:B------:R-:W-:Y:S01]  /*8f50*/  F2FP.BF16.F32.PACK_AB R108, R10, R3 ;  /* 0x000000030a6c723e */ /* 0x000fe200000010ff */
[C---:B------:R-:W-:Y:S01]  /*8f60*/  FFMA R15, R41.reuse, R52, R15 ;  /* 0x00000034290f7223 */ /* 0x040fe2000000000f */
[C---:B------:R-:W-:Y:S01]  /*8f70*/  FMUL R12, R38.reuse, R16 ;  /* 0x00000010260c7220 */ /* 0x040fe20000400000 */
[C---:B------:R-:W-:Y:S01]  /*8f80*/  FMUL R13, R38.reuse, R17 ;  /* 0x00000011260d7220 */ /* 0x040fe20000400000 */
[----:B------:R-:W-:Y:S01]  /*8f90*/  FMUL R14, R38, R18 ;  /* 0x00000012260e7220 */ /* 0x000fe20000400000 */
[----:B------:R-:W-:Y:S01]  /*8fa0*/  SHF.L.U32 R65, R72, 0x10, RZ ;  /* 0x0000001048417819 */ /* 0x000fe200000006ff */
[----:B------:R-:W-:Y:S01]  /*8fb0*/  FFMA R12, R41, R53, R12 ;  /* 0x00000035290c7223 */ /* 0x000fe2000000000c */
[----:B------:R-:W-:Y:S01]  /*8fc0*/  F2FP.BF16.F32.PACK_AB R109, R15, R11 ;  /* 0x0000000b0f6d723e */ /* 0x000fe200000010ff */
[C---:B------:R-:W-:Y:S01]  /*8fd0*/  FFMA R13, R41.reuse, R54, R13 ;  /* 0x00000036290d7223 */ /* 0x040fe2000000000d */
[----:B------:R-:W-:Y:S01]  /*8fe0*/  FFMA R14, R41, R55, R14 ;  /* 0x00000037290e7223 */ /* 0x000fe2000000000e */
[----:B------:R-:W-:Y:S01]  /*8ff0*/  FMUL R19, R38, R19 ;  /* 0x0000001326137220 */ /* 0x000fe20000400000 */
[----:B------:R-:W-:Y:S01]  /*9000*/  LOP3.LUT R66, R72, 0xffff0000, RZ, 0xc0, !PT ;  /* 0xffff000048427812 */ /* 0x000fe200078ec0ff */
[C---:B------:R-:W-:Y:S01]  /*9010*/  FMUL R16, R38.reuse, R20 ;  /* 0x0000001426107220 */ /* 0x040fe20000400000 */
[----:B------:R-:W-:Y:S01]  /*9020*/  F2FP.BF16.F32.PACK_AB R110, R13, R12 ;  /* 0x0000000c0d6e723e */ /* 0x000fe200000010ff */
[C---:B------:R-:W-:Y:S01]  /*9030*/  FFMA R19, R41.reuse, R56, R19 ;  /* 0x0000003829137223 */ /* 0x040fe20000000013 */
[C---:B------:R-:W-:Y:S01]  /*9040*/  FMUL R17, R38.reuse, R21 ;  /* 0x0000001526117220 */ /* 0x040fe20000400000 */
[----:B------:R-:W-:Y:S01]  /*9050*/  FFMA R16, R41, R57, R16 ;  /* 0x0000003929107223 */ /* 0x000fe20000000010 */
[----:B------:R-:W-:Y:S01]  /*9060*/  SHF.L.U32 R67, R73, 0x10, RZ ;  /* 0x0000001049437819 */ /* 0x000fe200000006ff */
[C---:B------:R-:W-:Y:S01]  /*9070*/  FMUL R18, R38.reuse, R22 ;  /* 0x0000001626127220 */ /* 0x040fe20000400000 */
[----:B------:R-:W-:Y:S01]  /*9080*/  F2FP.BF16.F32.PACK_AB R111, R19, R14 ;  /* 0x0000000e136f723e */ /* 0x000fe200000010ff */
[C---:B------:R-:W-:Y:S01]  /*9090*/  FFMA R17, R41.reuse, R58, R17 ;  /* 0x0000003a29117223 */ /* 0x040fe20000000011 */
[C---:B------:R-:W-:Y:S01]  /*90a0*/  FMUL R23, R38.reuse, R23 ;  /* 0x0000001726177220 */ /* 0x040fe20000400000 */
        /* <DEDUP_REMOVED lines=12> */
[C---:B------:R-:W-:Y:S01]  /*9170*/  FMUL R27, R38.reuse, R27 ;  /* 0x0000001b261b7220 */ /* 0x040fe20000400000 */
[C---:B------:R-:W-:Y:S01]  /*9180*/  FMUL R24, R38.reuse, R28 ;  /* 0x0000001c26187220 */ /* 0x040fe20000400000 */
[C---:B------:R-:W-:Y:S01]  /*9190*/  FMUL R25, R38.reuse, R29 ;  /* 0x0000001d26197220 */ /* 0x040fe20000400000 */
[C---:B------:R-:W-:Y:S01]  /*91a0*/  FFMA R22, R41.reuse, R63, R22 ;  /* 0x0000003f29167223 */ /* 0x040fe20000000016 */
[C---:B------:R-:W-:Y:S01]  /*91b0*/  FMUL R26, R38.reuse, R30 ;  /* 0x0000001e261a7220 */ /* 0x040fe20000400000 */
[C---:B------:R-:W-:Y:S01]  /*91c0*/  FFMA R27, R41.reuse, R64, R27 ;  /* 0x00000040291b7223 */ /* 0x040fe2000000001b */
[----:B------:R-:W-:Y:S01]  /*91d0*/  FMUL R31, R38, R31 ;  /* 0x0000001f261f7220 */ /* 0x000fe20000400000 */
[C---:B------:R-:W-:Y:S01]  /*91e0*/  FFMA R24, R41.reuse, R65, R24 ;  /* 0x0000004129187223 */ /* 0x040fe20000000018 */
[----:B------:R-:W-:Y:S01]  /*91f0*/  LOP3.LUT R70, R74, 0xffff0000, RZ, 0xc0, !PT ;  /* 0xffff00004a467812 */ /* 0x000fe200078ec0ff */
[C---:B------:R-:W-:Y:S01]  /*9200*/  FMUL R28, R38.reuse, R32 ;  /* 0x00000020261c7220 */ /* 0x040fe20000400000 */
[----:B------:R-:W-:Y:S01]  /*9210*/  FFMA R25, R41, R66, R25 ;  /* 0x0000004229197223 */ /* 0x000fe20000000019 */
[----:B------:R-:W-:Y:S01]  /*9220*/  SHF.L.U32 R71, R75, 0x10, RZ ;  /* 0x000000104b477819 */ /* 0x000fe200000006ff */
[C---:B------:R-:W-:Y:S01]  /*9230*/  FMUL R29, R38.reuse, R33 ;  /* 0x00000021261d7220 */ /* 0x040fe20000400000 */
[----:B------:R-:W-:Y:S01]  /*9240*/  FFMA R26, R41, R67, R26 ;  /* 0x00000043291a7223 */ /* 0x000fe2000000001a */
[----:B------:R-:W-:Y:S01]  /*9250*/  LOP3.LUT R72, R75, 0xffff0000, RZ, 0xc0, !PT ;  /* 0xffff00004b487812 */ /* 0x000fe200078ec0ff */
        /* <DEDUP_REMOVED lines=33> */
.L_x_129:
[----:B------:R-:W-:Y:S05]  /*9470*/  BSYNC.RECONVERGENT B0 ;  /* 0x0000000000007941 */ /* 0x000fea0003800200 */
.L_x_128:
[----:B------:R-:W-:Y:S01]  /*9480*/  BAR.SYNC.DEFER_BLOCKING 0x1, 0x80 ;  /* 0x0042000000007b1d */ /* 0x000fe20000010000 */
[----:B------:R-:W-:Y:S01]  /*9490*/  UISETP.NE.AND UP0, UPT, UR52, -0x4, UPT ;  /* 0xfffffffc3400788c */ /* 0x000fe2000bf05270 */
[----:B------:R-:W-:Y:S08]  /*94a0*/  IADD3 R0, PT, PT, R36, 0x1, RZ ;  /* 0x0000000124007810 */ /* 0x000ff00007ffe0ff */
[----:B------:R-:W-:Y:S05]  /*94b0*/  BRA.U !UP0, `(.L_x_130) ;  /* 0x0000000108287547 */ /* 0x000fea000b800000 */
[----:B------:R-:W-:Y:S01]  /*94c0*/  ISETP.NE.AND P0, PT, R96, RZ, PT ;  /* 0x000000ff6000720c */ /* 0x000fe20003f05270 */
[----:B------:R-:W-:Y:S01]  /*94d0*/  IMAD.U32 R3, RZ, RZ, UR46 ;  /* 0x0000002eff037e24 */ /* 0x000fe2000f8e00ff */
[----:B------:R-:W-:Y:S01]  /*94e0*/  UIADD3 UR4, UPT, UPT, UR46, 0x1, URZ ;  /* 0x000000012e047890 */ /* 0x000fe2000fffe0ff */
[----:B------:R-:W-:Y:S03]  /*94f0*/  IMAD.U32 R2, RZ, RZ, UR47 ;  /* 0x0000002fff027e24 */ /* 0x000fe6000f8e00ff */
[----:B------:R-:W-:Y:S04]  /*9500*/  UISETP.NE.AND UP0, UPT, UR4, 0x4, UPT ;  /* 0x000000040400788c */ /* 0x000fe8000bf05270 */
[----:B------:R-:W-:Y:S03]  /*9510*/  USEL UR46, UR4, URZ, UP0 ;  /* 0x000000ff042e7287 */ /* 0x000fe60008000000 */
[----:B------:R-:W-:Y:S05]  /*9520*/  @P0 LEA R3, R3, UR44, 0x3 ;  /* 0x0000002c03030c11 */ /* 0x000fea000f8e18ff */
[----:B------:R-:W-:Y:S05]  /*9530*/  @P0 VIADD R3, R3, 0x40 ;  /* 0x0000004003030836 */ /* 0x000fea0000000000 */
[----:B------:R-:W-:Y:S04]  /*9540*/  @P0 PRMT R2, R2, 0x654, R3 ;  /* 0x0000065402020816 */ /* 0x000fe80000000003 */
[----:B------:R2:W-:Y:S03]  /*9550*/  @P0 SYNCS.ARRIVE.TRANS64.RED.A1T0 RZ, [R2+URZ], RZ ;  /* 0x000000ff02ff09a7 */ /* 0x0005e600081004ff */
.L_x_130:
[----:B------:R-:W-:Y:S01]  /*9560*/  R2UR UR4, R83 ;  /* 0x00000000530472ca */ /* 0x000fe200000e0000 */
[----:B------:R-:W-:Y:S01]  /*9570*/  UISETP.NE.AND UP0, UPT, UR62, URZ, UPT ;  /* 0x000000ff3e00728c */ /* 0x000fe2000bf05270 */
[----:B------:R-:W-:Y:S01]  /*9580*/  ISETP.NE.AND P0, PT, R87, 0x2, PT ;  /* 0x000000025700780c */ /* 0x000fe20003f05270 */
[----:B------:R-:W-:Y:S01]  /*9590*/  UIADD3 UR28, UPT, UPT, UR37, UR63, URZ ;  /* 0x0000003f251c7290 */ /* 0x000fe2000fffe0ff */
[----:B------:R-:W-:Y:S01]  /*95a0*/  ISETP.NE.AND P1, PT, R0, 0x4, PT ;  /* 0x000000040000780c */ /* 0x000fe20003f25270 */
[----:B------:R-:W-:Y:S01]  /*95b0*/  UIADD3 UR52, UPT, UPT, UR52, 0x4, URZ ;  /* 0x0000000434347890 */ /* 0x000fe2000fffe0ff */
[----:B------:R-:W-:Y:S01]  /*95c0*/  SEL R3, RZ, 0x1, P0 ;  /* 0x00000001ff037807 */ /* 0x000fe20000000000 */
[----:B------:R-:W-:Y:S01]  /*95d0*/  UMOV UR36, UR61 ;  /* 0x0000003d00247c82 */ /* 0x000fe20008000000 */
[----:B--2---:R-:W-:Y:S02]  /*95e0*/  SEL R2, RZ, 0x1, P1 ;  /* 0x00000001ff027807 */ /* 0x004fe40000800000 */
[----:B------:R-:W-:Y:S02]  /*95f0*/  LOP3.LUT R88, R88, R3, RZ, 0x3c, !PT ;  /* 0x0000000358587212 */ /* 0x000fe400078e3cff */
[----:B------:R-:W-:Y:S01]  /*9600*/  LOP3.LUT R89, R89, R2, RZ, 0x3c, !PT ;  /* 0x0000000259597212 */ /* 0x000fe200078e3cff */
[----:B------:R-:W-:Y:S01]  /*9610*/  UIADD3 UR24, UPT, UPT, UR38, UR4, URZ ;  /* 0x0000000426187290 */ /* 0x000fe2000fffe0ff */
[----:B------:R-:W-:Y:S02]  /*9620*/  SEL R87, R87, RZ, P0 ;  /* 0x000000ff57577207 */ /* 0x000fe40000000000 */
[----:B------:R-:W-:Y:S01]  /*9630*/  SEL R36, R0, RZ, P1 ;  /* 0x000000ff00247207 */ /* 0x000fe20000800000 */
[----:B------:R-:W-:Y:S08]  /*9640*/  BRA.U UP0, `(.L_x_131) ;  /* 0xffffffbd00907547 */ /* 0x000ff0000b83ffff */
[----:B------:R-:W-:-:S13]  /*9650*/  R2UR UR4, R84 ;  /* 0x00000000540472ca */ /* 0x000fda00000e0000 */
[----:B------:R-:W-:-:S09]  /*9660*/  UISETP.NE.AND UP0, UPT, UR4, URZ, UPT ;  /* 0x000000ff0400728c */ /* 0x000fd2000bf05270 */
[----:B------:R-:W-:Y:S05]  /*9670*/  BRA.U !UP0, `(.L_x_132) ;  /* 0x0000000108487547 */ /* 0x000fea000b800000 */
[----:B------:R-:W2:Y:S02]  /*9680*/  LDCU.64 UR4, c[0x0][0x890] ;  /* 0x00011200ff0477ac */ /* 0x000ea40008000a00 */
[----:B--2---:R-:W-:-:S04]  /*9690*/  UISETP.NE.U32.AND UP0, UPT, UR4, URZ, UPT ;  /* 0x000000ff0400728c */ /* 0x004fc8000bf05070 */
[----:B------:R-:W-:-:S09]  /*96a0*/  UISETP.NE.AND.EX UP0, UPT, UR5, URZ, UPT, UP0 ;  /* 0x000000ff0500728c */ /* 0x000fd2000bf05300 */
[----:B------:R-:W-:Y:S05]  /*96b0*/  BRA.U UP0, `(.L_x_133) ;  /* 0x00000001000c7547 */ /* 0x000fea000b800000 */
[----:B------:R-:W-:-:S13]  /*96c0*/  FSETP.NEU.AND P0, PT, R41, RZ, PT ;  /* 0x000000ff2900720b */ /* 0x000fda0003f0d000 */
[----:B------:R-:W-:Y:S05]  /*96d0*/  @!P0 EXIT ;  /* 0x000000000000894d */ /* 0x000fea0003800000 */
[----:B------:R-:W-:Y:S05]  /*96e0*/  BRA `(.L_x_132) ;  /* 0x00000000002c7947 */ /* 0x000fea0003800000 */
.L_x_133:
[----:B------:R-:W-:Y:S01]  /*96f0*/  ISETP.NE.AND P0, PT, R86, RZ, PT ;  /* 0x000000ff5600720c */ /* 0x000fe20003f05270 */
[----:B------:R-:W-:-:S12]  /*9700*/  BSSY.RECONVERGENT B0, `(.L_x_132) ;  /* 0x0000009000007945 */ /* 0x000fd80003800200 */
[----:B------:R-:W-:Y:S05]  /*9710*/  @P0 BRA `(.L_x_134) ;  /* 0x0000000000140947 */ /* 0x000fea0003800000 */
[----:B------:R-:W2:Y:S02]  /*9720*/  LDCU.64 UR4, c[0x0][0x888] ;  /* 0x00011100ff0477ac */ /* 0x000ea40008000a00 */
[----:B--2---:R-:W-:-:S04]  /*9730*/  ISETP.NE.U32.AND P0, PT, RZ, UR4, PT ;  /* 0x00000004ff007c0c */ /* 0x004fc8000bf05070 */
[----:B------:R-:W-:-:S13]  /*9740*/  ISETP.NE.AND.EX P0, PT, RZ, UR5, PT, P0 ;  /* 0x00000005ff007c0c */ /* 0x000fda000bf05300 */
[----:B------:R-:W-:Y:S05]  /*9750*/  @!P0 EXIT ;  /* 0x000000000000894d */ /* 0x000fea0003800000 */
[----:B------:R-:W-:Y:S05]  /*9760*/  BRA `(.L_x_135) ;  /* 0x0000000000087947 */ /* 0x000fea0003800000 */
.L_x_134:
[----:B------:R-:W-:-:S13]  /*9770*/  FSETP.NEU.AND P0, PT, R41, RZ, PT ;  /* 0x000000ff2900720b */ /* 0x000fda0003f0d000 */
[----:B------:R-:W-:Y:S05]  /*9780*/  @!P0 EXIT ;  /* 0x000000000000894d */ /* 0x000fea0003800000 */
.L_x_135:
[----:B------:R-:W-:Y:S05]  /*9790*/  BSYNC.RECONVERGENT B0 ;  /* 0x0000000000007941 */ /* 0x000fea0003800200 */
.L_x_132:
[----:B------:R-:W-:Y:S01]  /*97a0*/  ULEA UR4, UR46, UR44, 0x3 ;  /* 0x0000002c2e047291 */ /* 0x000fe2000f8e18ff */
[----:B------:R-:W-:-:S04]  /*97b0*/  DEPBAR.LE SB0, 0x0 ;  /* 0x000080000000791a */ /* 0x000fc80000000000 */
[----:B------:R-:W-:-:S04]  /*97c0*/  UIADD3 UR4, UPT, UPT, UR4, 0x40, URZ ;  /* 0x0000004004047890 */ /* 0x000fc8000fffe0ff */
[----:B------:R-:W-:-:S09]  /*97d0*/  UPRMT UR4, UR47, 0x654, UR4 ;  /* 0x000006542f047896 */ /* 0x000fd20008000004 */
[----:B------:R-:W-:Y:S01]  /*97e0*/  SYNCS.ARRIVE.TRANS64.RED.A1T0 RZ, [UR4], RZ ;  /* 0x000000ffffff79a7 */ /* 0x000fe20008100404 */
[----:B------:R-:W-:Y:S05]  /*97f0*/  EXIT ;  /* 0x000000000000794d */ /* 0x000fea0003800000 */
.L_x_24:
[----:B---3--:R3:W4:Y:S02]  /*9800*/  SYNCS.PHASECHK.TRANS64.TRYWAIT P0, [R3+URZ+0xe0], R2 ;  /* 0x0000e002030075a7 */ /* 0x00872400080011ff */
[----:B----4-:R-:W-:Y:S05]  /*9810*/  @!P0 NANOSLEEP.SYNCS 0x989680 ;  /* 0x009896800000895d */ /* 0x010fea0003900000 */
[----:B------:R-:W4:Y:S02]  /*9820*/  @!P0 SYNCS.PHASECHK.TRANS64 P0, [R3+URZ+0xe0], R2 ;  /* 0x0000e002030085a7 */ /* 0x000f2400080010ff */
[----:B----4-:R-:W-:Y:S05]  /*9830*/  @!P0 BRA `(.L_x_24) ;  /* 0xfffffffc00f08947 */ /* 0x010fea000383ffff */
[----:B------:R-:W-:Y:S05]  /*9840*/  BRA `(.L_x_136) ;  /* 0xffffff7c00f87947 */ /* 0x000fea000383ffff */
.L_x_27:
[----:B--2---:R-:W-:-:S07]  /*9850*/  MOV R0, UR33 ;  /* 0x0000002100007c02 */ /* 0x004fce0008000f00 */
.L_x_137:
[----:B--2---:R2:W3:Y:S02]  /*9860*/  SYNCS.PHASECHK.TRANS64.TRYWAIT P0, [R0+URZ+0x10], R3 ;  /* 0x00001003000075a7 */ /* 0x0044e400080011ff */
[----:B---3--:R-:W-:Y:S05]  /*9870*/  @!P0 NANOSLEEP.SYNCS 0x989680 ;  /* 0x009896800000895d */ /* 0x008fea0003900000 */
[----:B------:R-:W3:Y:S02]  /*9880*/  @!P0 SYNCS.PHASECHK.TRANS64 P0, [R0+URZ+0x10], R3 ;  /* 0x00001003000085a7 */ /* 0x000ee400080010ff */
[----:B---3--:R-:W-:Y:S05]  /*9890*/  @!P0 BRA `(.L_x_137) ;  /* 0xfffffffc00f08947 */ /* 0x008fea000383ffff */
[----:B------:R-:W-:Y:S05]  /*98a0*/  BRA `(.L_x_26) ;  /* 0xffffff8000407947 */ /* 0x000fea000383ffff */
.L_x_34:
[----:B-1----:R-:W-:-:S07]  /*98b0*/  MOV R0, UR33 ;  /* 0x0000002100007c02 */ /* 0x002fce0008000f00 */
.L_x_138:
[----:B-1----:R1:W2:Y:S02]  /*98c0*/  SYNCS.PHASECHK.TRANS64.TRYWAIT P0, [R0+URZ+0x10], R3 ;  /* 0x00001003000075a7 */ /* 0x0022a400080011ff */
[----:B--2---:R-:W-:Y:S05]  /*98d0*/  @!P0 NANOSLEEP.SYNCS 0x989680 ;  /* 0x009896800000895d */ /* 0x004fea0003900000 */
[----:B------:R-:W2:Y:S02]  /*98e0*/  @!P0 SYNCS.PHASECHK.TRANS64 P0, [R0+URZ+0x10], R3 ;  /* 0x00001003000085a7 */ /* 0x000ea400080010ff */
[----:B--2---:R-:W-:Y:S05]  /*98f0*/  @!P0 BRA `(.L_x_138) ;  /* 0xfffffffc00f08947 */ /* 0x004fea000383ffff */
[----:B------:R-:W-:Y:S05]  /*9900*/  BRA `(.L_x_33) ;  /* 0xffffff8400307947 */ /* 0x000fea000383ffff */
.L_x_39:
[----:B-1----:R1:W2:Y:S02]  /*9910*/  SYNCS.PHASECHK.TRANS64.TRYWAIT P0, [R3+URZ+0x70], R0 ;  /* 0x00007000030075a7 */ /* 0x0022a400080011ff */
[----:B--2---:R-:W-:Y:S05]  /*9920*/  @!P0 NANOSLEEP.SYNCS 0x989680 ;  /* 0x009896800000895d */ /* 0x004fea0003900000 */
[----:B------:R-:W2:Y:S02]  /*9930*/  @!P0 SYNCS.PHASECHK.TRANS64 P0, [R3+URZ+0x70], R0 ;  /* 0x00007000030085a7 */ /* 0x000ea400080010ff */
[----:B--2---:R-:W-:Y:S05]  /*9940*/  @!P0 BRA `(.L_x_39) ;  /* 0xfffffffc00f08947 */ /* 0x004fea000383ffff */
[----:B------:R-:W-:Y:S05]  /*9950*/  BRA `(.L_x_139) ;  /* 0xffffff8800007947 */ /* 0x000fea000383ffff */
.L_x_43:
[----:B-1----:R-:W-:-:S07]  /*9960*/  MOV R0, UR4 ;  /* 0x0000000400007c02 */ /* 0x002fce0008000f00 */
.L_x_140:
[----:B-1----:R1:W2:Y:S02]  /*9970*/  SYNCS.PHASECHK.TRANS64.TRYWAIT P0, [R0+URZ], R3 ;  /* 0x00000003000075a7 */ /* 0x0022a400080011ff */
[----:B--2---:R-:W-:Y:S05]  /*9980*/  @!P0 NANOSLEEP.SYNCS 0x989680 ;  /* 0x009896800000895d */ /* 0x004fea0003900000 */
[----:B------:R-:W2:Y:S02]  /*9990*/  @!P0 SYNCS.PHASECHK.TRANS64 P0, [R0+URZ], R3 ;  /* 0x00000003000085a7 */ /* 0x000ea400080010ff */
[----:B--2---:R-:W-:Y:S05]  /*99a0*/  @!P0 BRA `(.L_x_140) ;  /* 0xfffffffc00f08947 */ /* 0x004fea000383ffff */
[----:B------:R-:W-:Y:S05]  /*99b0*/  BRA `(.L_x_141) ;  /* 0xffffff8c00a87947 */ /* 0x000fea000383ffff */
.L_x_46:
[----:B--2---:R2:W3:Y:S02]  /*99c0*/  SYNCS.PHASECHK.TRANS64.TRYWAIT P0, [R2+URZ+0xd0], R5 ;  /* 0x0000d005020075a7 */ /* 0x0044e400080011ff */
[----:B---3--:R-:W-:Y:S05]  /*99d0*/  @!P0 NANOSLEEP.SYNCS 0x989680 ;  /* 0x009896800000895d */ /* 0x008fea0003900000 */
[----:B------:R-:W3:Y:S02]  /*99e0*/  @!P0 SYNCS.PHASECHK.TRANS64 P0, [R2+URZ+0xd0], R5 ;  /* 0x0000d005020085a7 */ /* 0x000ee400080010ff */
[----:B---3--:R-:W-:Y:S05]  /*99f0*/  @!P0 BRA `(.L_x_46) ;  /* 0xfffffffc00f08947 */ /* 0x008fea000383ffff */
[----:B------:R-:W-:Y:S05]  /*9a00*/  BRA `(.L_x_142) ;  /* 0xffffff9000047947 */ /* 0x000fea000383ffff */
.L_x_47:
[----:B------:R-:W-:-:S07]  /*9a10*/  MOV R2, UR4 ;  /* 0x0000000400027c02 */ /* 0x000fce0008000f00 */
.L_x_143:
[----:B--2---:R2:W3:Y:S02]  /*9a20*/  SYNCS.PHASECHK.TRANS64.TRYWAIT P0, [R2+URZ+0x80], R5 ;  /* 0x00008005020075a7 */ /* 0x0044e400080011ff */
[----:B---3--:R-:W-:Y:S05]  /*9a30*/  @!P0 NANOSLEEP.SYNCS 0x989680 ;  /* 0x009896800000895d */ /* 0x008fea0003900000 */
[----:B------:R-:W3:Y:S02]  /*9a40*/  @!P0 SYNCS.PHASECHK.TRANS64 P0, [R2+URZ+0x80], R5 ;  /* 0x00008005020085a7 */ /* 0x000ee400080010ff */
[----:B---3--:R-:W-:Y:S05]  /*9a50*/  @!P0 BRA `(.L_x_143) ;  /* 0xfffffffc00f08947 */ /* 0x008fea000383ffff */
[----:B------:R-:W-:Y:S05]  /*9a60*/  BRA `(.L_x_144) ;  /* 0xffffff9000147947 */ /* 0x000fea000383ffff */
.L_x_48:
[----:B--2---:R2:W3:Y:S02]  /*9a70*/  SYNCS.PHASECHK.TRANS64.TRYWAIT P1, [R2+URZ+0x70], R5 ;  /* 0x00007005020075a7 */ /* 0x0044e400080211ff */
[----:B---3--:R-:W-:Y:S05]  /*9a80*/  @!P1 NANOSLEEP.SYNCS 0x989680 ;  /* 0x009896800000995d */ /* 0x008fea0003900000 */
[----:B------:R-:W3:Y:S02]  /*9a90*/  @!P1 SYNCS.PHASECHK.TRANS64 P1, [R2+URZ+0x70], R5 ;  /* 0x00007005020095a7 */ /* 0x000ee400080210ff */
[----:B---3--:R-:W-:Y:S05]  /*9aa0*/  @!P1 BRA `(.L_x_48) ;  /* 0xfffffffc00f09947 */ /* 0x008fea000383ffff */
[----:B------:R-:W-:Y:S05]  /*9ab0*/  BRA `(.L_x_145) ;  /* 0xffffff9000447947 */ /* 0x000fea000383ffff */
.L_x_51:
[----:B------:R-:W-:-:S07]  /*9ac0*/  MOV R0, UR4 ;  /* 0x0000000400007c02 */ /* 0x000fce0008000f00 */
.L_x_146:
[----:B--2---:R2:W3:Y:S02]  /*9ad0*/  SYNCS.PHASECHK.TRANS64.TRYWAIT P0, [R0+URZ+0x80], R3 ;  /* 0x00008003000075a7 */ /* 0x0044e400080011ff */
[----:B---3--:R-:W-:Y:S05]  /*9ae0*/  @!P0 NANOSLEEP.SYNCS 0x989680 ;  /* 0x009896800000895d */ /* 0x008fea0003900000 */
[----:B------:R-:W3:Y:S02]  /*9af0*/  @!P0 SYNCS.PHASECHK.TRANS64 P0, [R0+URZ+0x80], R3 ;  /* 0x00008003000085a7 */ /* 0x000ee400080010ff */
[----:B---3--:R-:W-:Y:S05]  /*9b00*/  @!P0 BRA `(.L_x_146) ;  /* 0xfffffffc00f08947 */ /* 0x008fea000383ffff */
[----:B------:R-:W-:Y:S05]  /*9b10*/  BRA `(.L_x_50) ;  /* 0xffffff9000987947 */ /* 0x000fea000383ffff */
.L_x_58:
[----:B-1----:R1:W2:Y:S02]  /*9b20*/  SYNCS.PHASECHK.TRANS64.TRYWAIT P1, [R0+URZ+0x70], R5 ;  /* 0x00007005000075a7 */ /* 0x0022a400080211ff */
[----:B--2---:R-:W-:Y:S05]  /*9b30*/  @!P1 NANOSLEEP.SYNCS 0x989680 ;  /* 0x009896800000995d */ /* 0x004fea0003900000 */
[----:B------:R-:W2:Y:S02]  /*9b40*/  @!P1 SYNCS.PHASECHK.TRANS64 P1, [R0+URZ+0x70], R5 ;  /* 0x00007005000095a7 */ /* 0x000ea400080210ff */
[----:B--2---:R-:W-:Y:S05]  /*9b50*/  @!P1 BRA `(.L_x_58) ;  /* 0xfffffffc00f09947 */ /* 0x004fea000383ffff */
[----:B------:R-:W-:Y:S05]  /*9b60*/  BRA `(.L_x_147) ;  /* 0xffffff98002c7947 */ /* 0x000fea000383ffff */
.L_x_59:
[----:B------:R-:W-:-:S07]  /*9b70*/  MOV R3, UR46 ;  /* 0x0000002e00037c02 */ /* 0x000fce0008000f00 */
.L_x_148:
[----:B-1----:R1:W2:Y:S02]  /*9b80*/  SYNCS.PHASECHK.TRANS64.TRYWAIT P0, [R3+URZ+0xb0], R0 ;  /* 0x0000b000030075a7 */ /* 0x0022a400080011ff */
[----:B--2---:R-:W-:Y:S05]  /*9b90*/  @!P0 NANOSLEEP.SYNCS 0x989680 ;  /* 0x009896800000895d */ /* 0x004fea0003900000 */
[----:B------:R-:W2:Y:S02]  /*9ba0*/  @!P0 SYNCS.PHASECHK.TRANS64 P0, [R3+URZ+0xb0], R0 ;  /* 0x0000b000030085a7 */ /* 0x000ea400080010ff */
[----:B--2---:R-:W-:Y:S05]  /*9bb0*/  @!P0 BRA `(.L_x_148) ;  /* 0xfffffffc00f08947 */ /* 0x004fea000383ffff */
[----:B------:R-:W-:Y:S05]  /*9bc0*/  BRA `(.L_x_149) ;  /* 0xffffff98007c7947 */ /* 0x000fea000383ffff */
.L_x_62:
[----:B------:R-:W-:Y:S07]  /*9bd0*/  MOV R0, UR7 ;  /* 0x0000000700007c02 */ /* 0x000fee0008000f00 */
.L_x_150:
[----:B-1----:R1:W2:Y:S02]  /*9be0*/  SYNCS.PHASECHK.TRANS64.TRYWAIT P0, [R0+URZ], R3 ;  /* 0x00000003000075a7 */ /* 0x0022a400080011ff */
[----:B--2---:R-:W-:Y:S05]  /*9bf0*/  @!P0 NANOSLEEP.SYNCS 0x989680 ;  /* 0x009896800000895d */ /* 0x004fea0003900000 */
[----:B------:R-:W2:Y:S02]  /*9c00*/  @!P0 SYNCS.PHASECHK.TRANS64 P0, [R0+URZ], R3 ;  /* 0x00000003000085a7 */ /* 0x000ea400080010ff */
[----:B--2---:R-:W-:Y:S05]  /*9c10*/  @!P0 BRA `(.L_x_150) ;  /* 0xfffffffc00f08947 */ /* 0x004fea000383ffff */
[----:B------:R-:W-:Y:S05]  /*9c20*/  BRA `(.L_x_61) ;  /* 0xffffff9800987947 */ /* 0x000fea000383ffff */
.L_x_65:
[----:B------:R-:W-:-:S07]  /*9c30*/  MOV R0, UR4 ;  /* 0x0000000400007c02 */ /* 0x000fce0008000f00 */
.L_x_151:
[----:B--2---:R2:W4:Y:S02]  /*9c40*/  SYNCS.PHASECHK.TRANS64.TRYWAIT P0, [R0+URZ], R3 ;  /* 0x00000003000075a7 */ /* 0x00452400080011ff */
[----:B----4-:R-:W-:Y:S05]  /*9c50*/  @!P0 NANOSLEEP.SYNCS 0x989680 ;  /* 0x009896800000895d */ /* 0x010fea0003900000 */
[----:B------:R-:W4:Y:S02]  /*9c60*/  @!P0 SYNCS.PHASECHK.TRANS64 P0, [R0+URZ], R3 ;  /* 0x00000003000085a7 */ /* 0x000f2400080010ff */
[----:B----4-:R-:W-:Y:S05]  /*9c70*/  @!P0 BRA `(.L_x_151) ;  /* 0xfffffffc00f08947 */ /* 0x010fea000383ffff */
[----:B------:R-:W-:Y:S05]  /*9c80*/  BRA `(.L_x_152) ;  /* 0xffffff9c00c47947 */ /* 0x000fea000383ffff */
.L_x_66:
[----:B------:R-:W-:-:S07]  /*9c90*/  MOV R0, UR5 ;  /* 0x0000000500007c02 */ /* 0x000fce0008000f00 */
.L_x_153:
[----:B-1----:R1:W2:Y:S02]  /*9ca0*/  SYNCS.PHASECHK.TRANS64.TRYWAIT P0, [R0+URZ], R3 ;  /* 0x00000003000075a7 */ /* 0x0022a400080011ff */
[----:B--2---:R-:W-:Y:S05]  /*9cb0*/  @!P0 NANOSLEEP.SYNCS 0x989680 ;  /* 0x009896800000895d */ /* 0x004fea0003900000 */
[----:B------:R-:W2:Y:S02]  /*9cc0*/  @!P0 SYNCS.PHASECHK.TRANS64 P0, [R0+URZ], R3 ;  /* 0x00000003000085a7 */ /* 0x000ea400080010ff */
[----:B--2---:R-:W-:Y:S05]  /*9cd0*/  @!P0 BRA `(.L_x_153) ;  /* 0xfffffffc00f08947 */ /* 0x004fea000383ffff */
[----:B------:R-:W-:Y:S05]  /*9ce0*/  BRA `(.L_x_154) ;  /* 0xffffff9c00d07947 */ /* 0x000fea000383ffff */
.L_x_67:
[----:B------:R-:W-:-:S07]  /*9cf0*/  MOV R0, UR5 ;  /* 0x0000000500007c02 */ /* 0x000fce0008000f00 */
.L_x_155:
[----:B-1----:R1:W2:Y:S02]  /*9d00*/  SYNCS.PHASECHK.TRANS64.TRYWAIT P0, [R0+URZ], R3 ;  /* 0x00000003000075a7 */ /* 0x0022a400080011ff */
[----:B--2---:R-:W-:Y:S05]  /*9d10*/  @!P0 NANOSLEEP.SYNCS 0x989680 ;  /* 0x009896800000895d */ /* 0x004fea0003900000 */
[----:B------:R-:W2:Y:S02]  /*9d20*/  @!P0 SYNCS.PHASECHK.TRANS64 P0, [R0+URZ], R3 ;  /* 0x00000003000085a7 */ /* 0x000ea400080010ff */
[----:B--2---:R-:W-:Y:S05]  /*9d30*/  @!P0 BRA `(.L_x_155) ;  /* 0xfffffffc00f08947 */ /* 0x004fea000383ffff */
[----:B------:R-:W-:Y:S05]  /*9d40*/  BRA `(.L_x_156) ;  /* 0xffffff9c00dc7947 */ /* 0x000fea000383ffff */
.L_x_68:
[----:B------:R-:W-:-:S07]  /*9d50*/  MOV R0, UR4 ;  /* 0x0000000400007c02 */ /* 0x000fce0008000f00 */
.L_x_157:
[----:B-1----:R1:W2:Y:S02]  /*9d60*/  SYNCS.PHASECHK.TRANS64.TRYWAIT P0, [R0+URZ], R3 ;  /* 0x00000003000075a7 */ /* 0x0022a400080011ff */
[----:B--2---:R-:W-:Y:S05]  /*9d70*/  @!P0 NANOSLEEP.SYNCS 0x989680 ;  /* 0x009896800000895d */ /* 0x004fea0003900000 */
[----:B------:R-:W2:Y:S02]  /*9d80*/  @!P0 SYNCS.PHASECHK.TRANS64 P0, [R0+URZ], R3 ;  /* 0x00000003000085a7 */ /* 0x000ea400080010ff */
[----:B--2---:R-:W-:Y:S05]  /*9d90*/  @!P0 BRA `(.L_x_157) ;  /* 0xfffffffc00f08947 */ /* 0x004fea000383ffff */
[----:B------:R-:W-:Y:S05]  /*9da0*/  BRA `(.L_x_158) ;  /* 0xffffff9c00e87947 */ /* 0x000fea000383ffff */
.L_x_73:
[----:B--2---:R2:W3:Y:S02]  /*9db0*/  SYNCS.PHASECHK.TRANS64.TRYWAIT P0, [R8+URZ+0x70], R5 ;  /* 0x00007005080075a7 */ /* 0x0044e400080011ff */
[----:B---3--:R-:W-:Y:S05]  /*9dc0*/  @!P0 NANOSLEEP.SYNCS 0x989680 ;  /* 0x009896800000895d */ /* 0x008fea0003900000 */
[----:B------:R-:W3:Y:S02]  /*9dd0*/  @!P0 SYNCS.PHASECHK.TRANS64 P0, [R8+URZ+0x70], R5 ;  /* 0x00007005080085a7 */ /* 0x000ee400080010ff */
[----:B---3--:R-:W-:Y:S05]  /*9de0*/  @!P0 BRA `(.L_x_73) ;  /* 0xfffffffc00f08947 */ /* 0x008fea000383ffff */
[----:B------:R-:W-:Y:S05]  /*9df0*/  BRA `(.L_x_159) ;  /* 0xffffffa4001c7947 */ /* 0x000fea000383ffff */
.L_x_76:
[----:B------:R-:W-:Y:S07]  /*9e00*/  MOV R0, UR21 ;  /* 0x0000001500007c02 */ /* 0x000fee0008000f00 */
.L_x_160:
[----:B--2---:R2:W3:Y:S02]  /*9e10*/  SYNCS.PHASECHK.TRANS64.TRYWAIT P1, [R0+URZ+0x68], R5 ;  /* 0x00006805000075a7 */ /* 0x0044e400080211ff */
[----:B---3--:R-:W-:Y:S05]  /*9e20*/  @!P1 NANOSLEEP.SYNCS 0x989680 ;  /* 0x009896800000995d */ /* 0x008fea0003900000 */
[----:B------:R-:W3:Y:S02]  /*9e30*/  @!P1 SYNCS.PHASECHK.TRANS64 P1, [R0+URZ+0x68], R5 ;  /* 0x00006805000095a7 */ /* 0x000ee400080210ff */
[----:B---3--:R-:W-:Y:S05]  /*9e40*/  @!P1 BRA `(.L_x_160) ;  /* 0xfffffffc00f09947 */ /* 0x008fea000383ffff */
[----:B------:R-:W-:Y:S05]  /*9e50*/  BRA `(.L_x_75) ;  /* 0xffffffa800987947 */ /* 0x000fea000383ffff */
.L_x_79:
[----:B--2---:R-:W-:Y:S07]  /*9e60*/  MOV R5, UR21 ;  /* 0x0000001500057c02 */ /* 0x004fee0008000f00 */
.L_x_161:
[----:B--2---:R2:W3:Y:S02]  /*9e70*/  SYNCS.PHASECHK.TRANS64.TRYWAIT P0, [R5+URZ+0x40], R4 ;  /* 0x00004004050075a7 */ /* 0x0044e400080011ff */
[----:B---3--:R-:W-:Y:S05]  /*9e80*/  @!P0 NANOSLEEP.SYNCS 0x989680 ;  /* 0x009896800000895d */ /* 0x008fea0003900000 */
[----:B------:R-:W3:Y:S02]  /*9e90*/  @!P0 SYNCS.PHASECHK.TRANS64 P0, [R5+URZ+0x40], R4 ;  /* 0x00004004050085a7 */ /* 0x000ee400080010ff */
[----:B---3--:R-:W-:Y:S05]  /*9ea0*/  @!P0 BRA `(.L_x_161) ;  /* 0xfffffffc00f08947 */ /* 0x008fea000383ffff */
[----:B------:R-:W-:Y:S05]  /*9eb0*/  BRA `(.L_x_162) ;  /* 0xffffffa800f07947 */ /* 0x000fea000383ffff */
.L_x_80:
[----:B------:R-:W-:Y:S07]  /*9ec0*/  MOV R5, UR21 ;  /* 0x0000001500057c02 */ /* 0x000fee0008000f00 */
.L_x_163:
[----:B--2---:R2:W3:Y:S02]  /*9ed0*/  SYNCS.PHASECHK.TRANS64.TRYWAIT P0, [R5+URZ+0x48], R4 ;  /* 0x00004804050075a7 */ /* 0x0044e400080011ff */
[----:B---3--:R-:W-:Y:S05]  /*9ee0*/  @!P0 NANOSLEEP.SYNCS 0x989680 ;  /* 0x009896800000895d */ /* 0x008fea0003900000 */
[----:B------:R-:W3:Y:S02]  /*9ef0*/  @!P0 SYNCS.PHASECHK.TRANS64 P0, [R5+URZ+0x48], R4 ;  /* 0x00004804050085a7 */ /* 0x000ee400080010ff */
[----:B---3--:R-:W-:Y:S05]  /*9f00*/  @!P0 BRA `(.L_x_163) ;  /* 0xfffffffc00f08947 */ /* 0x008fea000383ffff */
[----:B------:R-:W-:Y:S05]  /*9f10*/  BRA `(.L_x_164) ;  /* 0xffffffac002c7947 */ /* 0x000fea000383ffff */
.L_x_81:
[----:B--2---:R-:W-:Y:S07]  /*9f20*/  MOV R5, UR21 ;  /* 0x0000001500057c02 */ /* 0x004fee0008000f00 */
.L_x_165:
[----:B--2---:R2:W3:Y:S02]  /*9f30*/  SYNCS.PHASECHK.TRANS64.TRYWAIT P0, [R5+URZ+0x50], R4 ;  /* 0x00005004050075a7 */ /* 0x0044e400080011ff */
[----:B---3--:R-:W-:Y:S05]  /*9f40*/  @!P0 NANOSLEEP.SYNCS 0x989680 ;  /* 0x009896800000895d */ /* 0x008fea0003900000 */
[----:B------:R-:W3:Y:S02]  /*9f50*/  @!P0 SYNCS.PHASECHK.TRANS64 P0, [R5+URZ+0x50], R4 ;  /* 0x00005004050085a7 */ /* 0x000ee400080010ff */
[----:B---3--:R-:W-:Y:S05]  /*9f60*/  @!P0 BRA `(.L_x_165) ;  /* 0xfffffffc00f08947 */ /* 0x008fea000383ffff */
[----:B------:R-:W-:Y:S05]  /*9f70*/  BRA `(.L_x_166) ;  /* 0xffffffac00747947 */ /* 0x000fea000383ffff */
.L_x_82:
[----:B--2---:R-:W-:Y:S07]  /*9f80*/  MOV R5, UR21 ;  /* 0x0000001500057c02 */ /* 0x004fee0008000f00 */
.L_x_167:
[----:B--2---:R2:W3:Y:S02]  /*9f90*/  SYNCS.PHASECHK.TRANS64.TRYWAIT P0, [R5+URZ+0x58], R4 ;  /* 0x00005804050075a7 */ /* 0x0044e400080011ff */
[----:B---3--:R-:W-:Y:S05]  /*9fa0*/  @!P0 NANOSLEEP.SYNCS 0x989680 ;  /* 0x009896800000895d */ /* 0x008fea0003900000 */
[----:B------:R-:W3:Y:S02]  /*9fb0*/  @!P0 SYNCS.PHASECHK.TRANS64 P0, [R5+URZ+0x58], R4 ;  /* 0x00005804050085a7 */ /* 0x000ee400080010ff */
[----:B---3--:R-:W-:Y:S05]  /*9fc0*/  @!P0 BRA `(.L_x_167) ;  /* 0xfffffffc00f08947 */ /* 0x008fea000383ffff */
[----:B------:R-:W-:Y:S05]  /*9fd0*/  BRA `(.L_x_168) ;  /* 0xffffffac00c07947 */ /* 0x000fea000383ffff */
.L_x_84:
[----:B------:R-:W-:-:S07]  /*9fe0*/  MOV R0, UR21 ;  /* 0x0000001500007c02 */ /* 0x000fce0008000f00 */
.L_x_169:
[----:B--2---:R2:W3:Y:S02]  /*9ff0*/  SYNCS.PHASECHK.TRANS64.TRYWAIT P0, [R0+URZ+0x40], R3 ;  /* 0x00004003000075a7 */ /* 0x0044e400080011ff */
[----:B---3--:R-:W-:Y:S05]  /*a000*/  @!P0 NANOSLEEP.SYNCS 0x989680 ;  /* 0x009896800000895d */ /* 0x008fea0003900000 */
[----:B------:R-:W3:Y:S02]  /*a010*/  @!P0 SYNCS.PHASECHK.TRANS64 P0, [R0+URZ+0x40], R3 ;  /* 0x00004003000085a7 */ /* 0x000ee400080010ff */
[----:B---3--:R-:W-:Y:S05]  /*a020*/  @!P0 BRA `(.L_x_169) ;  /* 0xfffffffc00f08947 */ /* 0x008fea000383ffff */
[----:B------:R-:W-:Y:S05]  /*a030*/  BRA `(.L_x_170) ;  /* 0xffffffb000347947 */ /* 0x000fea000383ffff */
.L_x_85:
[----:B--2---:R-:W-:-:S07]  /*a040*/  MOV R0, UR21 ;  /* 0x0000001500007c02 */ /* 0x004fce0008000f00 */
.L_x_171:
[----:B--2---:R2:W3:Y:S02]  /*a050*/  SYNCS.PHASECHK.TRANS64.TRYWAIT P0, [R0+URZ+0x48], R3 ;  /* 0x00004803000075a7 */ /* 0x0044e400080011ff */
[----:B---3--:R-:W-:Y:S05]  /*a060*/  @!P0 NANOSLEEP.SYNCS 0x989680 ;  /* 0x009896800000895d */ /* 0x008fea0003900000 */
[----:B------:R-:W3:Y:S02]  /*a070*/  @!P0 SYNCS.PHASECHK.TRANS64 P0, [R0+URZ+0x48], R3 ;  /* 0x00004803000085a7 */ /* 0x000ee400080010ff */
[----:B---3--:R-:W-:Y:S05]  /*a080*/  @!P0 BRA `(.L_x_171) ;  /* 0xfffffffc00f08947 */ /* 0x008fea000383ffff */
[----:B------:R-:W-:Y:S05]  /*a090*/  BRA `(.L_x_172) ;  /* 0xffffffb000247947 */ /* 0x000fea000383ffff */
.L_x_86:
[----:B--2---:R-:W-:-:S07]  /*a0a0*/  MOV R0, UR21 ;  /* 0x0000001500007c02 */ /* 0x004fce0008000f00 */
.L_x_173:
[----:B--2---:R2:W3:Y:S02]  /*a0b0*/  SYNCS.PHASECHK.TRANS64.TRYWAIT P0, [R0+URZ+0x50], R3 ;  /* 0x00005003000075a7 */ /* 0x0044e400080011ff */
[----:B---3--:R-:W-:Y:S05]  /*a0c0*/  @!P0 NANOSLEEP.SYNCS 0x989680 ;  /* 0x009896800000895d */ /* 0x008fea0003900000 */
[----:B------:R-:W3:Y:S02]  /*a0d0*/  @!P0 SYNCS.PHASECHK.TRANS64 P0, [R0+URZ+0x50], R3 ;  /* 0x00005003000085a7 */ /* 0x000ee400080010ff */
[----:B---3--:R-:W-:Y:S05]  /*a0e0*/  @!P0 BRA `(.L_x_173) ;  /* 0xfffffffc00f08947 */ /* 0x008fea000383ffff */
[----:B------:R-:W-:Y:S05]  /*a0f0*/  BRA `(.L_x_174) ;  /* 0xffffffb000147947 */ /* 0x000fea000383ffff */
.L_x_88:
[----:B-1----:R1:W2:Y:S02]  /*a100*/  SYNCS.PHASECHK.TRANS64.TRYWAIT P0, [R3+URZ+0x70], R0 ;  /* 0x00007000030075a7 */ /* 0x0022a400080011ff */
[----:B--2---:R-:W-:Y:S05]  /*a110*/  @!P0 NANOSLEEP.SYNCS 0x989680 ;  /* 0x009896800000895d */ /* 0x004fea0003900000 */
[----:B------:R-:W2:Y:S02]  /*a120*/  @!P0 SYNCS.PHASECHK.TRANS64 P0, [R3+URZ+0x70], R0 ;  /* 0x00007000030085a7 */ /* 0x000ea400080010ff */
[----:B--2---:R-:W-:Y:S05]  /*a130*/  @!P0 BRA `(.L_x_88) ;  /* 0xfffffffc00f08947 */ /* 0x004fea000383ffff */
[----:B------:R-:W-:Y:S05]  /*a140*/  BRA `(.L_x_175) ;  /* 0xffffffb000e47947 */ /* 0x000fea000383ffff */
.L_x_99:
[----:B-1----:R-:W-:Y:S04]  /*a150*/  MOV R0, UR44 ;  /* 0x0000002c00007c02 */ /* 0x002fe80008000f00 */
[----:B------:R1:W2:Y:S03]  /*a160*/  SYNCS.PHASECHK.TRANS64.TRYWAIT P1, [R0+URZ+0x20], R3 ;  /* 0x00002003000075a7 */ /* 0x0002a600080211ff */
[----:B--2---:R-:W-:Y:S05]  /*a170*/  @!P1 NANOSLEEP.SYNCS 0x989680 ;  /* 0x009896800000995d */ /* 0x004fea0003900000 */
[----:B------:R-:W2:Y:S02]  /*a180*/  @!P1 SYNCS.PHASECHK.TRANS64 P1, [R0+URZ+0x20], R3 ;  /* 0x00002003000095a7 */ /* 0x000ea400080210ff */
[----:B--2---:R-:W-:Y:S05]  /*a190*/  @!P1 BRA `(.L_x_99) ;  /* 0xfffffffc00ec9947 */ /* 0x004fea000383ffff */
[----:B------:R-:W-:Y:S05]  /*a1a0*/  BRA `(.L_x_98) ;  /* 0xffffffc000847947 */ /* 0x000fea000383ffff */
.L_x_101:
[----:B-1----:R1:W4:Y:S02]  /*a1b0*/  SYNCS.PHASECHK.TRANS64.TRYWAIT P0, [R99+URZ+0x90], R2 ;  /* 0x00009002630075a7 */ /* 0x00232400080011ff */
[----:B----4-:R-:W-:Y:S05]  /*a1c0*/  @!P0 NANOSLEEP.SYNCS 0x989680 ;  /* 0x009896800000895d */ /* 0x010fea0003900000 */
[----:B------:R-:W4:Y:S02]  /*a1d0*/  @!P0 SYNCS.PHASECHK.TRANS64 P0, [R99+URZ+0x90], R2 ;  /* 0x00009002630085a7 */ /* 0x000f2400080010ff */
[----:B----4-:R-:W-:Y:S05]  /*a1e0*/  @!P0 BRA `(.L_x_101) ;  /* 0xfffffffc00f08947 */ /* 0x010fea000383ffff */
[----:B------:R-:W-:Y:S05]  /*a1f0*/  BRA `(.L_x_100) ;  /* 0xffffffc000b07947 */ /* 0x000fea000383ffff */
.L_x_110:
[----:B--2---:R2:W3:Y:S02]  /*a200*/  SYNCS.PHASECHK.TRANS64.TRYWAIT P0, [R3+URZ+0x20], R0 ;  /* 0x00002000030075a7 */ /* 0x0044e400080011ff */
[----:B---3--:R-:W-:Y:S05]  /*a210*/  @!P0 NANOSLEEP.SYNCS 0x989680 ;  /* 0x009896800000895d */ /* 0x008fea0003900000 */
[----:B------:R-:W3:Y:S02]  /*a220*/  @!P0 SYNCS.PHASECHK.TRANS64 P0, [R3+URZ+0x20], R0 ;  /* 0x00002000030085a7 */ /* 0x000ee400080010ff */
[----:B---3--:R-:W-:Y:S05]  /*a230*/  @!P0 BRA `(.L_x_110) ;  /* 0xfffffffc00f08947 */ /* 0x008fea000383ffff */
[----:B------:R-:W-:Y:S05]  /*a240*/  BRA `(.L_x_109) ;  /* 0xffffffcc00947947 */ /* 0x000fea000383ffff */
.L_x_118:
[----:B--2---:R2:W3:Y:S02]  /*a250*/  SYNCS.PHASECHK.TRANS64.TRYWAIT P0, [R102+URZ+0x20], R5 ;  /* 0x00002005660075a7 */ /* 0x0044e400080011ff */
[----:B---3--:R-:W-:Y:S05]  /*a260*/  @!P0 NANOSLEEP.SYNCS 0x989680 ;  /* 0x009896800000895d */ /* 0x008fea0003900000 */
[----:B------:R-:W3:Y:S02]  /*a270*/  @!P0 SYNCS.PHASECHK.TRANS64 P0, [R102+URZ+0x20], R5 ;  /* 0x00002005660085a7 */ /* 0x000ee400080010ff */
[----:B---3--:R-:W-:Y:S05]  /*a280*/  @!P0 BRA `(.L_x_118) ;  /* 0xfffffffc00f08947 */ /* 0x008fea000383ffff */
[----:B------:R-:W-:Y:S05]  /*a290*/  BRA `(.L_x_117) ;  /* 0xffffffd8009c7947 */ /* 0x000fea000383ffff */
.L_x_126:
[----:B--2---:R2:W3:Y:S02]  /*a2a0*/  SYNCS.PHASECHK.TRANS64.TRYWAIT P0, [R103+URZ+0x20], R0 ;  /* 0x00002000670075a7 */ /* 0x0044e400080011ff */
[----:B---3--:R-:W-:Y:S05]  /*a2b0*/  @!P0 NANOSLEEP.SYNCS 0x989680 ;  /* 0x009896800000895d */ /* 0x008fea0003900000 */
[----:B------:R-:W3:Y:S02]  /*a2c0*/  @!P0 SYNCS.PHASECHK.TRANS64 P0, [R103+URZ+0x20], R0 ;  /* 0x00002000670085a7 */ /* 0x000ee400080010ff */
[----:B---3--:R-:W-:Y:S05]  /*a2d0*/  @!P0 BRA `(.L_x_126) ;  /* 0xfffffffc00f08947 */ /* 0x008fea000383ffff */
[----:B------:R-:W-:Y:S05]  /*a2e0*/  BRA `(.L_x_125) ;  /* 0xffffffe400a47947 */ /* 0x000fea000383ffff */
        .weak           $__internal_0_$__cuda_sm10x_tcgen05_guardrail_trap_col_being_dealloced_not_returned_by_alloc
        .type           $__internal_0_$__cuda_sm10x_tcgen05_guardrail_trap_col_being_dealloced_not_returned_by_alloc,@function
        .size           $__internal_0_$__cuda_sm10x_tcgen05_guardrail_trap_col_being_dealloced_not_returned_by_alloc,($__internal_1_$__cuda_sm10x_tcgen05_guardrail_trap_phase_invalid_during_alloc - $__internal_0_$__cuda_sm10x_tcgen05_guardrail_trap_col_being_dealloced_not_returned_by_alloc)
$__internal_0_$__cuda_sm10x_tcgen05_guardrail_trap_col_being_dealloced_not_returned_by_alloc:
[----:B------:R-:W-:Y:S05]  /*a2f0*/  BPT.TRAP 0x1 ;  /* 0x000000040000795c */ /* 0x000fea0000300000 */
[----:B------:R-:W-:-:S04]  /*a300*/  HFMA2 R3, -RZ, RZ, 0, 0 ;  /* 0x00000000ff037431 */ /* 0x000fc800000001ff */
[----:B------:R-:W-:Y:S05]  /*a310*/  RET.REL.NODEC R2 `(_ZN7cutlass13device_kernelINS_4gemm6kernel13GemmUniversalIN4cute5tupleIJiiiiEEENS1_10collective13CollectiveMmaINS1_35MainloopSm100TmaUmmaWarpSpecializedILi2ELi2ELi4ENS5_IJNS4_1CILi2EEENSA_ILi1EEESC_EEEEENS5_IJNSA_ILi64EEENSA_ILi256EEENSA_ILi128EEEEEENS_10bfloat16_tENS5_IJlSC_lEEESJ_SK_NS4_8TiledMMAINS4_8MMA_AtomIJNS4_20SM100_MMA_F16BF16_SSISJ_SJ_fLi64ELi256ELNS4_4UMMA5MajorE0ELSP_0ELNSO_7ScaleInE0ELSQ_0EEEEEENS4_6LayoutINS5_IJSC_SC_SC_EEENS5_IJNSA_ILi0EEESV_SV_EEEEENS5_IJNS4_10UnderscoreESY_SY_EEEEENS4_13SM90_TMA_LOADENS4_14ComposedLayoutINS4_7SwizzleILi3ELi4ELi3EEENS4_18smem_ptr_flag_bitsILi16EEENST_INS5_IJNSA_ILi8EEESF_EEENS5_IJSF_SC_EEEEEEEvNS4_8identityENS4_23SM90_TMA_LOAD_MULTICASTES1B_vS1C_EENS_8epilogue10collective18CollectiveEpilogueINS1F_23Sm100TmaWarpSpecializedILi4ELi2ELi32ELb1ELb0EEEJSI_NS5_IJNST_ISF_SC_EES1K_EEESJ_SK_SJ_SK_NS1F_6fusion15FusionCallbacksIS1J_NS1M_17LinearCombinationISJ_fSJ_fLNS_15FloatRoundStyleE2EEESI_S1L_JEEENS4_5SM1004TMEM4LOAD26SM100_TMEM_LOAD_16dp256b8xES11_S1B_NS4_17SM75_U32x4_LDSM_NENS4_14SM90_TMA_STOREES1B_NS4_17SM90_U32x4_STSM_NENS4_39AutoVectorizingCopyWithAssumedAlignmentILi128EEEEEEvvEEEEvNT_6ParamsE) ;  /* 0xffffff5c02387950 */ /* 0x000fea0003c3ffff */
        .weak           $__internal_1_$__cuda_sm10x_tcgen05_guardrail_trap_phase_invalid_during_alloc
        .type           $__internal_1_$__cuda_sm10x_tcgen05_guardrail_trap_phase_invalid_during_alloc,@function
        .size           $__internal_1_$__cuda_sm10x_tcgen05_guardrail_trap_phase_invalid_during_alloc,($__internal_2_$__cuda_sm10x_tcgen05_guardrail_trap_unallocated_columns_being_dealloced - $__internal_1_$__cuda_sm10x_tcgen05_guardrail_trap_phase_invalid_during_alloc)
$__internal_1_$__cuda_sm10x_tcgen05_guardrail_trap_phase_invalid_during_alloc:
[----:B------:R-:W-:Y:S05]  /*a320*/  BPT.TRAP 0x1 ;  /* 0x000000040000795c */ /* 0x000fea0000300000 */
[----:B------:R-:W-:-:S04]  /*a330*/  MOV R5, 0x0 ;  /* 0x0000000000057802 */ /* 0x000fc80000000f00 */
[----:B------:R-:W-:Y:S05]  /*a340*/  RET.REL.NODEC R4 `(_ZN7cutlass13device_kernelINS_4gemm6kernel13GemmUniversalIN4cute5tupleIJiiiiEEENS1_10collective13CollectiveMmaINS1_35MainloopSm100TmaUmmaWarpSpecializedILi2ELi2ELi4ENS5_IJNS4_1CILi2EEENSA_ILi1EEESC_EEEEENS5_IJNSA_ILi64EEENSA_ILi256EEENSA_ILi128EEEEEENS_10bfloat16_tENS5_IJlSC_lEEESJ_SK_NS4_8TiledMMAINS4_8MMA_AtomIJNS4_20SM100_MMA_F16BF16_SSISJ_SJ_fLi64ELi256ELNS4_4UMMA5MajorE0ELSP_0ELNSO_7ScaleInE0ELSQ_0EEEEEENS4_6LayoutINS5_IJSC_SC_SC_EEENS5_IJNSA_ILi0EEESV_SV_EEEEENS5_IJNS4_10UnderscoreESY_SY_EEEEENS4_13SM90_TMA_LOADENS4_14ComposedLayoutINS4_7SwizzleILi3ELi4ELi3EEENS4_18smem_ptr_flag_bitsILi16EEENST_INS5_IJNSA_ILi8EEESF_EEENS5_IJSF_SC_EEEEEEEvNS4_8identityENS4_23SM90_TMA_LOAD_MULTICASTES1B_vS1C_EENS_8epilogue10collective18CollectiveEpilogueINS1F_23Sm100TmaWarpSpecializedILi4ELi2ELi32ELb1ELb0EEEJSI_NS5_IJNST_ISF_SC_EES1K_EEESJ_SK_SJ_SK_NS1F_6fusion15FusionCallbacksIS1J_NS1M_17LinearCombinationISJ_fSJ_fLNS_15FloatRoundStyleE2EEESI_S1L_JEEENS4_5SM1004TMEM4LOAD26SM100_TMEM_LOAD_16dp256b8xES11_S1B_NS4_17SM75_U32x4_LDSM_NENS4_14SM90_TMA_STOREES1B_NS4_17SM90_U32x4_STSM_NENS4_39AutoVectorizingCopyWithAssumedAlignmentILi128EEEEEEvvEEEEvNT_6ParamsE) ;  /* 0xffffff5c042c7950 */ /* 0x000fea0003c3ffff */
        .weak           $__internal_2_$__cuda_sm10x_tcgen05_guardrail_trap_unallocated_columns_being_dealloced
        .type           $__internal_2_$__cuda_sm10x_tcgen05_guardrail_trap_unallocated_columns_being_dealloced,@function
        .size           $__internal_2_$__cuda_sm10x_tcgen05_guardrail_trap_unallocated_columns_being_dealloced,(.L_x_177 - $__internal_2_$__cuda_sm10x_tcgen05_guardrail_trap_unallocated_columns_being_dealloced)
$__internal_2_$__cuda_sm10x_tcgen05_guardrail_trap_unallocated_columns_being_dealloced:
[----:B------:R-:W-:Y:S05]  /*a350*/  BPT.TRAP 0x1 ;  /* 0x000000040000795c */ /* 0x000fea0000300000 */
[----:B------:R-:W-:-:S04]  /*a360*/  HFMA2 R3, -RZ, RZ, 0, 0 ;  /* 0x00000000ff037431 */ /* 0x000fc800000001ff */
[----:B------:R-:W-:Y:S05]  /*a370*/  RET.REL.NODEC R2 `(_ZN7cutlass13device_kernelINS_4gemm6kernel13GemmUniversalIN4cute5tupleIJiiiiEEENS1_10collective13CollectiveMmaINS1_35MainloopSm100TmaUmmaWarpSpecializedILi2ELi2ELi4ENS5_IJNS4_1CILi2EEENSA_ILi1EEESC_EEEEENS5_IJNSA_ILi64EEENSA_ILi256EEENSA_ILi128EEEEEENS_10bfloat16_tENS5_IJlSC_lEEESJ_SK_NS4_8TiledMMAINS4_8MMA_AtomIJNS4_20SM100_MMA_F16BF16_SSISJ_SJ_fLi64ELi256ELNS4_4UMMA5MajorE0ELSP_0ELNSO_7ScaleInE0ELSQ_0EEEEEENS4_6LayoutINS5_IJSC_SC_SC_EEENS5_IJNSA_ILi0EEESV_SV_EEEEENS5_IJNS4_10UnderscoreESY_SY_EEEEENS4_13SM90_TMA_LOADENS4_14ComposedLayoutINS4_7SwizzleILi3ELi4ELi3EEENS4_18smem_ptr_flag_bitsILi16EEENST_INS5_IJNSA_ILi8EEESF_EEENS5_IJSF_SC_EEEEEEEvNS4_8identityENS4_23SM90_TMA_LOAD_MULTICASTES1B_vS1C_EENS_8epilogue10collective18CollectiveEpilogueINS1F_23Sm100TmaWarpSpecializedILi4ELi2ELi32ELb1ELb0EEEJSI_NS5_IJNST_ISF_SC_EES1K_EEESJ_SK_SJ_SK_NS1F_6fusion15FusionCallbacksIS1J_NS1M_17LinearCombinationISJ_fSJ_fLNS_15FloatRoundStyleE2EEESI_S1L_JEEENS4_5SM1004TMEM4LOAD26SM100_TMEM_LOAD_16dp256b8xES11_S1B_NS4_17SM75_U32x4_LDSM_NENS4_14SM90_TMA_STOREES1B_NS4_17SM90_U32x4_STSM_NENS4_39AutoVectorizingCopyWithAssumedAlignmentILi128EEEEEEvvEEEEvNT_6ParamsE) ;  /* 0xffffff5c02207950 */ /* 0x000fea0003c3ffff */
.L_x_176:
[----:B------:R-:W-:-:S00]  /*a380*/  BRA `(.L_x_176) ;  /* 0xfffffffc00fc7947 */ /* 0x000fc0000383ffff */
[----:B------:R-:W-:-:S00]  /*a390*/  NOP ;  /* 0x0000000000007918 */ /* 0x000fc00000000000 */
        /* <DEDUP_REMOVED lines=14> */
.L_x_177:


//--------------------- .nv.global.init           --------------------------
	.section	.nv.global.init,"aw",@progbits
.nv.global.init:
	.type		$str$27,@object
	.size		$str$27,($str$28 - $str$27)
$str$27:
        /*0000*/ 	.byte	0x28, 0x61, 0x64, 0x64, 0x72, 0x65, 0x73, 0x73, 0x20, 0x26, 0x20, 0x6d, 0x61, 0x73, 0x6b, 0x29
        /*0010*/ 	.byte	0x20, 0x3d, 0x3d, 0x20, 0x30, 0x00
	.type		$str$28,@object
	.size		$str$28,($str$26 - $str$28)
$str$28:
        /*0016*/ 	.byte	0x2f, 0x74, 0x6d, 0x70, 0x2f, 0x63, 0x75, 0x74, 0x6c, 0x61, 0x73, 0x73, 0x5f, 0x73, 0x77, 0x65
        /*0026*/ 	.byte	0x65, 0x70, 0x5f, 0x73, 0x72, 0x63, 0x2f, 0x69, 0x6e, 0x63, 0x6c, 0x75, 0x64, 0x65, 0x2f, 0x63
        /*0036*/ 	.byte	0x75, 0x74, 0x65, 0x2f, 0x70, 0x6f, 0x69, 0x6e, 0x74, 0x65, 0x72, 0x5f, 0x66, 0x6c, 0x61, 0x67
        /*0046*/ 	.byte	0x67, 0x65, 0x64, 0x2e, 0x68, 0x70, 0x70, 0x00
	.type		$str$26,@object
	.size		$str$26,($str$25 - $str$26)
$str$26:
        /*004e*/ 	.byte	0x2f, 0x74, 0x6d, 0x70, 0x2f, 0x63, 0x75, 0x74, 0x6c, 0x61, 0x73, 0x73, 0x5f, 0x73, 0x77, 0x65
        /*005e*/ 	.byte	0x65, 0x70, 0x5f, 0x73, 0x72, 0x63, 0x2f, 0x69, 0x6e, 0x63, 0x6c, 0x75, 0x64, 0x65, 0x2f, 0x63
        /*006e*/ 	.byte	0x75, 0x74, 0x65, 0x2f, 0x61, 0x74, 0x6f, 0x6d, 0x2f, 0x63, 0x6f, 0x70, 0x79, 0x5f, 0x74, 0x72
        /*007e*/ 	.byte	0x61, 0x69, 0x74, 0x73, 0x5f, 0x73, 0x6d, 0x31, 0x30, 0x30, 0x2e, 0x68, 0x70, 0x70, 0x00
	.type		$str$25,@object
	.size		$str$25,(__unnamed_1 - $str$25)
$str$25:
        /*008d*/ 	.byte	0x28, 0x28, 0x75, 0x69, 0x6e, 0x74, 0x33, 0x32, 0x5f, 0x74, 0x28, 0x74, 0x68, 0x72, 0x65, 0x61
        /*009d*/ 	.byte	0x64, 0x49, 0x64, 0x78, 0x2e, 0x78, 0x29, 0x20, 0x2f, 0x20, 0x33, 0x32, 0x29, 0x20, 0x25, 0x20
        /*00ad*/ 	.byte	0x34, 0x29, 0x20, 0x3d, 0x3d, 0x20, 0x28, 0x28, 0x28, 0x74, 0x6d, 0x65, 0x6d, 0x5f, 0x61, 0x64
        /*00bd*/ 	.byte	0x64, 0x72, 0x20, 0x3e, 0x3e, 0x20, 0x31, 0x36, 0x29, 0x20, 0x2f, 0x20, 0x33, 0x32, 0x29, 0x20
        /*00cd*/ 	.byte	0x25, 0x20, 0x34, 0x29, 0x00
	.type		__unnamed_1,@object
	.size		__unnamed_1,(__unnamed_2 - __unnamed_1)
__unnamed_1:
        /*00d2*/ 	.byte	0x61, 0x75, 0x74, 0x6f, 0x20, 0x63, 0x75, 0x74, 0x65, 0x3a, 0x3a, 0x61, 0x73, 0x5f, 0x70, 0x6f
        /* <DEDUP_REMOVED lines=24> */
        /*0262*/ 	.byte	0x30, 0x39, 0x36, 0x3e, 0x3e, 0x3e, 0x3e, 0x5d, 0x00
	.type		__unnamed_2,@object
	.size		__unnamed_2,(.L_2 - __unnamed_2)
__unnamed_2:
        /* <DEDUP_REMOVED lines=46> */
        /*054b*/ 	.byte	0x75, 0x74, 0x65, 0x3a, 0x3a, 0x43, 0x3c, 0x30, 0x3e, 0x3e, 0x3e, 0x3e, 0x5d, 0x00
.L_2:


//--------------------- .nv.shared._ZN7cutlass13device_kernelINS_4gemm6kernel13GemmUniversalIN4cute5tupleIJiiiiEEENS1_10collective13CollectiveMmaINS1_35MainloopSm100TmaUmmaWarpSpecializedILi2ELi2ELi4ENS5_IJNS4_1CILi2EEENSA_ILi1EEESC_EEEEENS5_IJNSA_ILi64EEENSA_ILi256EEENSA_ILi128EEEEEENS_10bfloat16_tENS5_IJlSC_lEEESJ_SK_NS4_8TiledMMAINS4_8MMA_AtomIJNS4_20SM100_MMA_F16BF16_SSISJ_SJ_fLi64ELi256ELNS4_4UMMA5MajorE0ELSP_0ELNSO_7ScaleInE0ELSQ_0EEEEEENS4_6LayoutINS5_IJSC_SC_SC_EEENS5_IJNSA_ILi0EEESV_SV_EEEEENS5_IJNS4_10UnderscoreESY_SY_EEEEENS4_13SM90_TMA_LOADENS4_14ComposedLayoutINS4_7SwizzleILi3ELi4ELi3EEENS4_18smem_ptr_flag_bitsILi16EEENST_INS5_IJNSA_ILi8EEESF_EEENS5_IJSF_SC_EEEEEEEvNS4_8identityENS4_23SM90_TMA_LOAD_MULTICASTES1B_vS1C_EENS_8epilogue10collective18CollectiveEpilogueINS1F_23Sm100TmaWarpSpecializedILi4ELi2ELi32ELb1ELb0EEEJSI_NS5_IJNST_ISF_SC_EES1K_EEESJ_SK_SJ_SK_NS1F_6fusion15FusionCallbacksIS1J_NS1M_17LinearCombinationISJ_fSJ_fLNS_15FloatRoundStyleE2EEESI_S1L_JEEENS4_5SM1004TMEM4LOAD26SM100_TMEM_LOAD_16dp256b8xES11_S1B_NS4_17SM75_U32x4_LDSM_NENS4_14SM90_TMA_STOREES1B_NS4_17SM90_U32x4_STSM_NENS4_39AutoVectorizingCopyWithAssumedAlignmentILi128EEEEEEvvEEEEvNT_6ParamsE --------------------------
	.section	.nv.shared._ZN7cutlass13device_kernelINS_4gemm6kernel13GemmUniversalIN4cute5tupleIJiiiiEEENS1_10collective13CollectiveMmaINS1_35MainloopSm100TmaUmmaWarpSpecializedILi2ELi2ELi4ENS5_IJNS4_1CILi2EEENSA_ILi1EEESC_EEEEENS5_IJNSA_ILi64EEENSA_ILi256EEENSA_ILi128EEEEEENS_10bfloat16_tENS5_IJlSC_lEEESJ_SK_NS4_8TiledMMAINS4_8MMA_AtomIJNS4_20SM100_MMA_F16BF16_SSISJ_SJ_fLi64ELi256ELNS4_4UMMA5MajorE0ELSP_0ELNSO_7ScaleInE0ELSQ_0EEEEEENS4_6LayoutINS5_IJSC_SC_SC_EEENS5_IJNSA_ILi0EEESV_SV_EEEEENS5_IJNS4_10UnderscoreESY_SY_EEEEENS4_13SM90_TMA_LOADENS4_14ComposedLayoutINS4_7SwizzleILi3ELi4ELi3EEENS4_18smem_ptr_flag_bitsILi16EEENST_INS5_IJNSA_ILi8EEESF_EEENS5_IJSF_SC_EEEEEEEvNS4_8identityENS4_23SM90_TMA_LOAD_MULTICASTES1B_vS1C_EENS_8epilogue10collective18CollectiveEpilogueINS1F_23Sm100TmaWarpSpecializedILi4ELi2ELi32ELb1ELb0EEEJSI_NS5_IJNST_ISF_SC_EES1K_EEESJ_SK_SJ_SK_NS1F_6fusion15FusionCallbacksIS1J_NS1M_17LinearCombinationISJ_fSJ_fLNS_15FloatRoundStyleE2EEESI_S1L_JEEENS4_5SM1004TMEM4LOAD26SM100_TMEM_LOAD_16dp256b8xES11_S1B_NS4_17SM75_U32x4_LDSM_NENS4_14SM90_TMA_STOREES1B_NS4_17SM90_U32x4_STSM_NENS4_39AutoVectorizingCopyWithAssumedAlignmentILi128EEEEEEvvEEEEvNT_6ParamsE,"aw",@nobits
	.sectionflags	@""
	.align	16
	.zero		1024


//--------------------- .nv.shared.reserved.0     --------------------------
	.section	.nv.shared.reserved.0,"aw",@nobits
	.weak		__nv_reservedSMEM_offset_0_alias
	.size		__nv_reservedSMEM_offset_0_alias, 0, 64
	.other		__nv_reservedSMEM_offset_0_alias,@"STO_CUDA_RESERVED_SHARED STV_DEFAULT"
__nv_reservedSMEM_offset_0_alias:
	.zero		0
.nv.shared.reserved.0:
	.zero		64
	.weak		__nv_reservedSMEM_tcgen05_partition
	.type		__nv_reservedSMEM_tcgen05_partition,@object
	.size		__nv_reservedSMEM_tcgen05_partition,(.L_0 - __nv_reservedSMEM_tcgen05_partition)
__nv_reservedSMEM_tcgen05_partition:
	.zero		32
.L_0:


//--------------------- .nv.global                --------------------------
	.section	.nv.global,"aw",@nobits
.nv.global:
	.type		_ZN40_INTERNAL_8c8368b0_4_k_cu_87ce79fa_174554cute1_E,@object
	.size		_ZN40_INTERNAL_8c8368b0_4_k_cu_87ce79fa_174554cute1_E,(_ZN40_INTERNAL_8c8368b0_4_k_cu_87ce79fa_174554cuda3std3__45__cpo6cbeginE - _ZN40_INTERNAL_8c8368b0_4_k_cu_87ce79fa_174554cute1_E)
_ZN40_INTERNAL_8c8368b0_4_k_cu_87ce79fa_174554cute1_E:
	.zero		1
	.type		_ZN40_INTERNAL_8c8368b0_4_k_cu_87ce79fa_174554cuda3std3__45__cpo6cbeginE,@object
	.size		_ZN40_INTERNAL_8c8368b0_4_k_cu_87ce79fa_174554cuda3std3__45__cpo6cbeginE,(_ZN40_INTERNAL_8c8368b0_4_k_cu_87ce79fa_174554cuda3std3__48in_placeE - _ZN40_INTERNAL_8c8368b0_4_k_cu_87ce79fa_174554cuda3std3__45__cpo6cbeginE)
_ZN40_INTERNAL_8c8368b0_4_k_cu_87ce79fa_174554cuda3std3__45__cpo6cbeginE:
	.zero		1
	.type		_ZN40_INTERNAL_8c8368b0_4_k_cu_87ce79fa_174554cuda3std3__48in_placeE,@object
	.size		_ZN40_INTERNAL_8c8368b0_4_k_cu_87ce79fa_174554cuda3std3__48in_placeE,(_ZN40_INTERNAL_8c8368b0_4_k_cu_87ce79fa_174554cuda3std6ranges3__45__cpo9iter_moveE - _ZN40_INTERNAL_8c8368b0_4_k_cu_87ce79fa_174554cuda3std3__48in_placeE)
_ZN40_INTERNAL_8c8368b0_4_k_cu_87ce79fa_174554cuda3std3__48in_placeE:
	.zero		1
	.type		_ZN40_INTERNAL_8c8368b0_4_k_cu_87ce79fa_174554cuda3std6ranges3__45__cpo9iter_moveE,@object
	.size		_ZN40_INTERNAL_8c8368b0_4_k_cu_87ce79fa_174554cuda3std6ranges3__45__cpo9iter_moveE,(_ZN40_INTERNAL_8c8368b0_4_k_cu_87ce79fa_174554cuda3std3__45__cpo5beginE - _ZN40_INTERNAL_8c8368b0_4_k_cu_87ce79fa_174554cuda3std6ranges3__45__cpo9iter_moveE)
_ZN40_INTERNAL_8c8368b0_4_k_cu_87ce79fa_174554cuda3std6ranges3__45__cpo9iter_moveE:
	.zero		1
	.type		_ZN40_INTERNAL_8c8368b0_4_k_cu_87ce79fa_174554cuda3std3__45__cpo5beginE,@object
	.size		_ZN40_INTERNAL_8c8368b0_4_k_cu_87ce79fa_174554cuda3std3__45__cpo5beginE,(_ZN40_INTERNAL_8c8368b0_4_k_cu_87ce79fa_174554cuda3std3__442_GLOBAL__N__8c8368b0_4_k_cu_87ce79fa_174556ignoreE - _ZN40_INTERNAL_8c8368b0_4_k_cu_87ce79fa_174554cuda3std3__45__cpo5beginE)
_ZN40_INTERNAL_8c8368b0_4_k_cu_87ce79fa_174554cuda3std3__45__cpo5beginE:
	.zero		1
	.type		_ZN40_INTERNAL_8c8368b0_4_k_cu_87ce79fa_174554cuda3std3__442_GLOBAL__N__8c8368b0_4_k_cu_87ce79fa_174556ignoreE,@object
	.size		_ZN40_INTERNAL_8c8368b0_4_k_cu_87ce79fa_174554cuda3std3__442_GLOBAL__N__8c8368b0_4_k_cu_87ce79fa_174556ignoreE,(_ZN40_INTERNAL_8c8368b0_4_k_cu_87ce79fa_174554cute7productE - _ZN40_INTERNAL_8c8368b0_4_k_cu_87ce79fa_174554cuda3std3__442_GLOBAL__N__8c8368b0_4_k_cu_87ce79fa_174556ignoreE)
_ZN40_INTERNAL_8c8368b0_4_k_cu_87ce79fa_174554cuda3std3__442_GLOBAL__N__8c8368b0_4_k_cu_87ce79fa_174556ignoreE:
	.zero		1
	.type		_ZN40_INTERNAL_8c8368b0_4_k_cu_87ce79fa_174554cute7productE,@object
	.size		_ZN40_INTERNAL_8c8368b0_4_k_cu_87ce79fa_174554cute7productE,(_ZN40_INTERNAL_8c8368b0_4_k_cu_87ce79fa_174554cuda3std3__45__cpo3endE - _ZN40_INTERNAL_8c8368b0_4_k_cu_87ce79fa_174554cute7productE)
_ZN40_INTERNAL_8c8368b0_4_k_cu_87ce79fa_174554cute7productE:
	.zero		1
	.type		_ZN40_INTERNAL_8c8368b0_4_k_cu_87ce79fa_174554cuda3std3__45__cpo3endE,@object
	.size		_ZN40_INTERNAL_8c8368b0_4_k_cu_87ce79fa_174554cuda3std3__45__cpo3endE,(_ZN40_INTERNAL_8c8368b0_4_k_cu_87ce79fa_174554cuda3std3__419piecewise_constructE - _ZN40_INTERNAL_8c8368b0_4_k_cu_87ce79fa_174554cuda3std3__45__cpo3endE)
_ZN40_INTERNAL_8c8368b0_4_k_cu_87ce79fa_174554cuda3std3__45__cpo3endE:
	.zero		1
	.type		_ZN40_INTERNAL_8c8368b0_4_k_cu_87ce79fa_174554cuda3std3__419piecewise_constructE,@object
	.size		_ZN40_INTERNAL_8c8368b0_4_k_cu_87ce79fa_174554cuda3std3__419piecewise_constructE,(_ZN40_INTERNAL_8c8368b0_4_k_cu_87ce79fa_174554cuda3std3__45__cpo4cendE - _ZN40_INTERNAL_8c8368b0_4_k_cu_87ce79fa_174554cuda3std3__419piecewise_constructE)
_ZN40_INTERNAL_8c8368b0_4_k_cu_87ce79fa_174554cuda3std3__419piecewise_constructE:
	.zero		1
	.type		_ZN40_INTERNAL_8c8368b0_4_k_cu_87ce79fa_174554cuda3std3__45__cpo4cendE,@object
	.size		_ZN40_INTERNAL_8c8368b0_4_k_cu_87ce79fa_174554cuda3std3__45__cpo4cendE,(_ZN40_INTERNAL_8c8368b0_4_k_cu_87ce79fa_174554cuda3std6ranges3__45__cpo4swapE - _ZN40_INTERNAL_8c8368b0_4_k_cu_87ce79fa_174554cuda3std3__45__cpo4cendE)
_ZN40_INTERNAL_8c8368b0_4_k_cu_87ce79fa_174554cuda3std3__45__cpo4cendE:
	.zero		1
	.type		_ZN40_INTERNAL_8c8368b0_4_k_cu_87ce79fa_174554cuda3std6ranges3__45__cpo4swapE,@object
	.size		_ZN40_INTERNAL_8c8368b0_4_k_cu_87ce79fa_174554cuda3std6ranges3__45__cpo4swapE,(.L_10 - _ZN40_INTERNAL_8c8368b0_4_k_cu_87ce79fa_174554cuda3std6ranges3__45__cpo4swapE)
_ZN40_INTERNAL_8c8368b0_4_k_cu_87ce79fa_174554cuda3std6ranges3__45__cpo4swapE:
	.zero		1
.L_10:


//--------------------- .nv.constant0._ZN7cutlass13device_kernelINS_4gemm6kernel13GemmUniversalIN4cute5tupleIJiiiiEEENS1_10collective13CollectiveMmaINS1_35MainloopSm100TmaUmmaWarpSpecializedILi2ELi2ELi4ENS5_IJNS4_1CILi2EEENSA_ILi1EEESC_EEEEENS5_IJNSA_ILi64EEENSA_ILi256EEENSA_ILi128EEEEEENS_10bfloat16_tENS5_IJlSC_lEEESJ_SK_NS4_8TiledMMAINS4_8MMA_AtomIJNS4_20SM100_MMA_F16BF16_SSISJ_SJ_fLi64ELi256ELNS4_4UMMA5MajorE0ELSP_0ELNSO_7ScaleInE0ELSQ_0EEEEEENS4_6LayoutINS5_IJSC_SC_SC_EEENS5_IJNSA_ILi0EEESV_SV_EEEEENS5_IJNS4_10UnderscoreESY_SY_EEEEENS4_13SM90_TMA_LOADENS4_14ComposedLayoutINS4_7SwizzleILi3ELi4ELi3EEENS4_18smem_ptr_flag_bitsILi16EEENST_INS5_IJNSA_ILi8EEESF_EEENS5_IJSF_SC_EEEEEEEvNS4_8identityENS4_23SM90_TMA_LOAD_MULTICASTES1B_vS1C_EENS_8epilogue10collective18CollectiveEpilogueINS1F_23Sm100TmaWarpSpecializedILi4ELi2ELi32ELb1ELb0EEEJSI_NS5_IJNST_ISF_SC_EES1K_EEESJ_SK_SJ_SK_NS1F_6fusion15FusionCallbacksIS1J_NS1M_17LinearCombinationISJ_fSJ_fLNS_15FloatRoundStyleE2EEESI_S1L_JEEENS4_5SM1004TMEM4LOAD26SM100_TMEM_LOAD_16dp256b8xES11_S1B_NS4_17SM75_U32x4_LDSM_NENS4_14SM90_TMA_STOREES1B_NS4_17SM90_U32x4_STSM_NENS4_39AutoVectorizingCopyWithAssumedAlignmentILi128EEEEEEvvEEEEvNT_6ParamsE --------------------------
	.section	.nv.constant0._ZN7cutlass13device_kernelINS_4gemm6kernel13GemmUniversalIN4cute5tupleIJiiiiEEENS1_10collective13CollectiveMmaINS1_35MainloopSm100TmaUmmaWarpSpecializedILi2ELi2ELi4ENS5_IJNS4_1CILi2EEENSA_ILi1EEESC_EEEEENS5_IJNSA_ILi64EEENSA_ILi256EEENSA_ILi128EEEEEENS_10bfloat16_tENS5_IJlSC_lEEESJ_SK_NS4_8TiledMMAINS4_8MMA_AtomIJNS4_20SM100_MMA_F16BF16_SSISJ_SJ_fLi64ELi256ELNS4_4UMMA5MajorE0ELSP_0ELNSO_7ScaleInE0ELSQ_0EEEEEENS4_6LayoutINS5_IJSC_SC_SC_EEENS5_IJNSA_ILi0EEESV_SV_EEEEENS5_IJNS4_10UnderscoreESY_SY_EEEEENS4_13SM90_TMA_LOADENS4_14ComposedLayoutINS4_7SwizzleILi3ELi4ELi3EEENS4_18smem_ptr_flag_bitsILi16EEENST_INS5_IJNSA_ILi8EEESF_EEENS5_IJSF_SC_EEEEEEEvNS4_8identityENS4_23SM90_TMA_LOAD_MULTICASTES1B_vS1C_EENS_8epilogue10collective18CollectiveEpilogueINS1F_23Sm100TmaWarpSpecializedILi4ELi2ELi32ELb1ELb0EEEJSI_NS5_IJNST_ISF_SC_EES1K_EEESJ_SK_SJ_SK_NS1F_6fusion15FusionCallbacksIS1J_NS1M_17LinearCombinationISJ_fSJ_fLNS_15FloatRoundStyleE2EEESI_S1L_JEEENS4_5SM1004TMEM4LOAD26SM100_TMEM_LOAD_16dp256b8xES11_S1B_NS4_17SM75_U32x4_LDSM_NENS4_14SM90_TMA_STOREES1B_NS4_17SM90_U32x4_STSM_NENS4_39AutoVectorizingCopyWithAssumedAlignmentILi128EEEEEEvvEEEEvNT_6ParamsE,"a",@progbits
	.sectionflags	@""
	.align	4
.nv.constant0._ZN7cutlass13device_kernelINS_4gemm6kernel13GemmUniversalIN4cute5tupleIJiiiiEEENS1_10collective13CollectiveMmaINS1_35MainloopSm100TmaUmmaWarpSpecializedILi2ELi2ELi4ENS5_IJNS4_1CILi2EEENSA_ILi1EEESC_EEEEENS5_IJNSA_ILi64EEENSA_ILi256EEENSA_ILi128EEEEEENS_10bfloat16_tENS5_IJlSC_lEEESJ_SK_NS4_8TiledMMAINS4_8MMA_AtomIJNS4_20SM100_MMA_F16BF16_SSISJ_SJ_fLi64ELi256ELNS4_4UMMA5MajorE0ELSP_0ELNSO_7ScaleInE0ELSQ_0EEEEEENS4_6LayoutINS5_IJSC_SC_SC_EEENS5_IJNSA_ILi0EEESV_SV_EEEEENS5_IJNS4_10UnderscoreESY_SY_EEEEENS4_13SM90_TMA_LOADENS4_14ComposedLayoutINS4_7SwizzleILi3ELi4ELi3EEENS4_18smem_ptr_flag_bitsILi16EEENST_INS5_IJNSA_ILi8EEESF_EEENS5_IJSF_SC_EEEEEEEvNS4_8identityENS4_23SM90_TMA_LOAD_MULTICASTES1B_vS1C_EENS_8epilogue10collective18CollectiveEpilogueINS1F_23Sm100TmaWarpSpecializedILi4ELi2ELi32ELb1ELb0EEEJSI_NS5_IJNST_ISF_SC_EES1K_EEESJ_SK_SJ_SK_NS1F_6fusion15FusionCallbacksIS1J_NS1M_17LinearCombinationISJ_fSJ_fLNS_15FloatRoundStyleE2EEESI_S1L_JEEENS4_5SM1004TMEM4LOAD26SM100_TMEM_LOAD_16dp256b8xES11_S1B_NS4_17SM75_U32x4_LDSM_NENS4_14SM90_TMA_STOREES1B_NS4_17SM90_U32x4_STSM_NENS4_39AutoVectorizingCopyWithAssumedAlignmentILi128EEEEEEvvEEEEvNT_6ParamsE:
	.zero		2944


//--------------------- SYMBOLS --------------------------

	.type		.nv.reservedSmem.offset0,@object
	.size		.nv.reservedSmem.offset0,0x4
	.type		.nv.reservedSmem.cap,@object
	.size		.nv.reservedSmem.cap,0x4
	.type		__assertfail,@function
